	.target	sm_100a

	.elftype	@"ET_EXEC"


//--------------------- .note.nv.tkinfo           --------------------------
	.section	.note.nv.tkinfo,"",@"SHT_NOTE"
	.sectionflags	@"SHF_NOTE_NV_TKINFO"
	.tkinfo
        /*0018*/ 	.word	0x00000002
        /*0030*/ 	.string	""
        /*0030*/ 	.string	"ptxas"
        /*0030*/ 	.string	"Cuda compilation tools, release 13.0, V13.0.88"
        /*0030*/ 	.string	"Build cuda_13.0.r13.0/compiler.36424714_0"
        /*0030*/ 	.string	"-arch sm_100a -m 64 "



//--------------------- .note.nv.cuinfo           --------------------------
	.section	.note.nv.cuinfo,"",@"SHT_NOTE"
	.sectionflags	@"SHF_NOTE_NV_CUINFO"
        /*0018*/ 	.short	0x0002
        /*001a*/ 	.short	0x0064
        /*001c*/ 	.short	0x0082
	.zero		2


//--------------------- .nv.info                  --------------------------
	.section	.nv.info,"",@"SHT_CUDA_INFO"
	.align	4


	//----- nvinfo : EIATTR_REGCOUNT
	.align		4
        /*0000*/ 	.byte	0x04, 0x2f
        /*0002*/ 	.short	(.L_1 - .L_0)
	.align		4
.L_0:
        /*0004*/ 	.word	index@(_ZN17fastertransformer14add_bias_sliceI6__halfEEvPKT_PS2_S4_iiib)
        /*0008*/ 	.word	0x0000001c


	//----- nvinfo : EIATTR_FRAME_SIZE
	.align		4
.L_1:
        /*000c*/ 	.byte	0x04, 0x11
        /*000e*/ 	.short	(.L_3 - .L_2)
	.align		4
.L_2:
        /*0010*/ 	.word	index@(_ZN17fastertransformer14add_bias_sliceI6__halfEEvPKT_PS2_S4_iiib)
        /*0014*/ 	.word	0x00000000


	//----- nvinfo : EIATTR_REGCOUNT
	.align		4
.L_3:
        /*0018*/ 	.byte	0x04, 0x2f
        /*001a*/ 	.short	(.L_5 - .L_4)
	.align		4
.L_4:
        /*001c*/ 	.word	index@(_ZN17fastertransformer37add_bias_concat_clstoken_add_posembedI6__halfEEvPKT_PS2_S4_S4_S4_iiib)
        /*0020*/ 	.word	0x0000001a


	//----- nvinfo : EIATTR_FRAME_SIZE
	.align		4
.L_5:
        /*0024*/ 	.byte	0x04, 0x11
        /*0026*/ 	.short	(.L_7 - .L_6)
	.align		4
.L_6:
        /*0028*/ 	.word	index@(_ZN17fastertransformer37add_bias_concat_clstoken_add_posembedI6__halfEEvPKT_PS2_S4_S4_S4_iiib)
        /*002c*/ 	.word	0x00000000


	//----- nvinfo : EIATTR_REGCOUNT
	.align		4
.L_7:
        /*0030*/ 	.byte	0x04, 0x2f
        /*0032*/ 	.short	(.L_9 - .L_8)
	.align		4
.L_8:
        /*0034*/ 	.word	index@(_ZN17fastertransformer10slice_copyI6__halfEEvPKT_PS2_iiii)
        /*0038*/ 	.word	0x0000000c


	//----- nvinfo : EIATTR_FRAME_SIZE
	.align		4
.L_9:
        /*003c*/ 	.byte	0x04, 0x11
        /*003e*/ 	.short	(.L_11 - .L_10)
	.align		4
.L_10:
        /*0040*/ 	.word	index@(_ZN17fastertransformer10slice_copyI6__halfEEvPKT_PS2_iiii)
        /*0044*/ 	.word	0x00000000


	//----- nvinfo : EIATTR_REGCOUNT
	.align		4
.L_11:
        /*0048*/ 	.byte	0x04, 0x2f
        /*004a*/ 	.short	(.L_13 - .L_12)
	.align		4
.L_12:
        /*004c*/ 	.word	index@(_ZN17fastertransformer21add_bias_add_posembedI6__halfEEvPT_PKS2_S5_iii)
        /*0050*/ 	.word	0x0000001a


	//----- nvinfo : EIATTR_FRAME_SIZE
	.align		4
.L_13:
        /*0054*/ 	.byte	0x04, 0x11
        /*0056*/ 	.short	(.L_15 - .L_14)
	.align		4
.L_14:
        /*0058*/ 	.word	index@(_ZN17fastertransformer21add_bias_add_posembedI6__halfEEvPT_PKS2_S5_iii)
        /*005c*/ 	.word	0x00000000


	//----- nvinfo : EIATTR_REGCOUNT
	.align		4
.L_15:
        /*0060*/ 	.byte	0x04, 0x2f
        /*0062*/ 	.short	(.L_17 - .L_16)
	.align		4
.L_16:
        /*0064*/ 	.word	index@(_ZN17fastertransformer37add_bias_concat_clstoken_add_posembedIfEEvPKT_PS1_S3_S3_S3_iiib)
        /*0068*/ 	.word	0x0000001a


	//----- nvinfo : EIATTR_FRAME_SIZE
	.align		4
.L_17:
        /*006c*/ 	.byte	0x04, 0x11
        /*006e*/ 	.short	(.L_19 - .L_18)
	.align		4
.L_18:
        /*0070*/ 	.word	index@(_ZN17fastertransformer37add_bias_concat_clstoken_add_posembedIfEEvPKT_PS1_S3_S3_S3_iiib)
        /*0074*/ 	.word	0x00000000


	//----- nvinfo : EIATTR_REGCOUNT
	.align		4
.L_19:
        /*0078*/ 	.byte	0x04, 0x2f
        /*007a*/ 	.short	(.L_21 - .L_20)
	.align		4
.L_20:
        /*007c*/ 	.word	index@(_ZN17fastertransformer10slice_copyIfEEvPKT_PS1_iiii)
        /*0080*/ 	.word	0x0000000c


	//----- nvinfo : EIATTR_FRAME_SIZE
	.align		4
.L_21:
        /*0084*/ 	.byte	0x04, 0x11
        /*0086*/ 	.short	(.L_23 - .L_22)
	.align		4
.L_22:
        /*0088*/ 	.word	index@(_ZN17fastertransformer10slice_copyIfEEvPKT_PS1_iiii)
        /*008c*/ 	.word	0x00000000


	//----- nvinfo : EIATTR_REGCOUNT
	.align		4
.L_23:
        /*0090*/ 	.byte	0x04, 0x2f
        /*0092*/ 	.short	(.L_25 - .L_24)
	.align		4
.L_24:
        /*0094*/ 	.word	index@(_ZN17fastertransformer21add_bias_add_posembedIfEEvPT_PKS1_S4_iii)
        /*0098*/ 	.word	0x0000001a


	//----- nvinfo : EIATTR_FRAME_SIZE
	.align		4
.L_25:
        /*009c*/ 	.byte	0x04, 0x11
        /*009e*/ 	.short	(.L_27 - .L_26)
	.align		4
.L_26:
        /*00a0*/ 	.word	index@(_ZN17fastertransformer21add_bias_add_posembedIfEEvPT_PKS1_S4_iii)
        /*00a4*/ 	.word	0x00000000


	//----- nvinfo : EIATTR_MIN_STACK_SIZE
	.align		4
.L_27:
        /*00a8*/ 	.byte	0x04, 0x12
        /*00aa*/ 	.short	(.L_29 - .L_28)
	.align		4
.L_28:
        /*00ac*/ 	.word	index@(_ZN17fastertransformer21add_bias_add_posembedIfEEvPT_PKS1_S4_iii)
        /*00b0*/ 	.word	0x00000000


	//----- nvinfo : EIATTR_MIN_STACK_SIZE
	.align		4
.L_29:
        /*00b4*/ 	.byte	0x04, 0x12
        /*00b6*/ 	.short	(.L_31 - .L_30)
	.align		4
.L_30:
        /*00b8*/ 	.word	index@(_ZN17fastertransformer10slice_copyIfEEvPKT_PS1_iiii)
        /*00bc*/ 	.word	0x00000000


	//----- nvinfo : EIATTR_MIN_STACK_SIZE
	.align		4
.L_31:
        /*00c0*/ 	.byte	0x04, 0x12
        /*00c2*/ 	.short	(.L_33 - .L_32)
	.align		4
.L_32:
        /*00c4*/ 	.word	index@(_ZN17fastertransformer37add_bias_concat_clstoken_add_posembedIfEEvPKT_PS1_S3_S3_S3_iiib)
        /*00c8*/ 	.word	0x00000000


	//----- nvinfo : EIATTR_MIN_STACK_SIZE
	.align		4
.L_33:
        /*00cc*/ 	.byte	0x04, 0x12
        /*00ce*/ 	.short	(.L_35 - .L_34)
	.align		4
.L_34:
        /*00d0*/ 	.word	index@(_ZN17fastertransformer21add_bias_add_posembedI6__halfEEvPT_PKS2_S5_iii)
        /*00d4*/ 	.word	0x00000000


	//----- nvinfo : EIATTR_MIN_STACK_SIZE
	.align		4
.L_35:
        /*00d8*/ 	.byte	0x04, 0x12
        /*00da*/ 	.short	(.L_37 - .L_36)
	.align		4
.L_36:
        /*00dc*/ 	.word	index@(_ZN17fastertransformer10slice_copyI6__halfEEvPKT_PS2_iiii)
        /*00e0*/ 	.word	0x00000000


	//----- nvinfo : EIATTR_MIN_STACK_SIZE
	.align		4
.L_37:
        /*00e4*/ 	.byte	0x04, 0x12
        /*00e6*/ 	.short	(.L_39 - .L_38)
	.align		4
.L_38:
        /*00e8*/ 	.word	index@(_ZN17fastertransformer37add_bias_concat_clstoken_add_posembedI6__halfEEvPKT_PS2_S4_S4_S4_iiib)
        /*00ec*/ 	.word	0x00000000


	//----- nvinfo : EIATTR_MIN_STACK_SIZE
	.align		4
.L_39:
        /*00f0*/ 	.byte	0x04, 0x12
        /*00f2*/ 	.short	(.L_41 - .L_40)
	.align		4
.L_40:
        /*00f4*/ 	.word	index@(_ZN17fastertransformer14add_bias_sliceI6__halfEEvPKT_PS2_S4_iiib)
        /*00f8*/ 	.word	0x00000000
.L_41:


//--------------------- .nv.compat                --------------------------
	.section	.nv.compat,"",@"SHT_CUDA_COMPAT_INFO"
	.align	4
        /*0000*/ 	.byte	0x02, 0x09, 0x01, 0x00, 0x02, 0x02, 0x01, 0x00, 0x02, 0x05, 0x05, 0x00, 0x03, 0x07, 0x01, 0x01
        /*0010*/ 	.byte	0x02, 0x03, 0x00, 0x00, 0x02, 0x06, 0x01, 0x00, 0x04, 0x0b, 0x08, 0x00, 0x09, 0x00, 0x00, 0x00
        /*0020*/ 	.byte	0x00, 0x00, 0x00, 0x00


//--------------------- .nv.info._ZN17fastertransformer21add_bias_add_posembedIfEEvPT_PKS1_S4_iii --------------------------
	.section	.nv.info._ZN17fastertransformer21add_bias_add_posembedIfEEvPT_PKS1_S4_iii,"",@"SHT_CUDA_INFO"
	.sectionflags	@""
	.align	4


	//----- nvinfo : EIATTR_CUDA_API_VERSION
	.align		4
        /*0000*/ 	.byte	0x04, 0x37
        /*0002*/ 	.short	(.L_43 - .L_42)
.L_42:
        /*0004*/ 	.word	0x00000082


	//----- nvinfo : EIATTR_KPARAM_INFO
	.align		4
.L_43:
        /*0008*/ 	.byte	0x04, 0x17
        /*000a*/ 	.short	(.L_45 - .L_44)
.L_44:
        /*000c*/ 	.word	0x00000000
        /*0010*/ 	.short	0x0005
        /*0012*/ 	.short	0x0020
        /*0014*/ 	.byte	0x00, 0xf0, 0x11, 0x00


	//----- nvinfo : EIATTR_KPARAM_INFO
	.align		4
.L_45:
        /*0018*/ 	.byte	0x04, 0x17
        /*001a*/ 	.short	(.L_47 - .L_46)
.L_46:
        /*001c*/ 	.word	0x00000000
        /*0020*/ 	.short	0x0004
        /*0022*/ 	.short	0x001c
        /*0024*/ 	.byte	0x00, 0xf0, 0x11, 0x00


	//----- nvinfo : EIATTR_KPARAM_INFO
	.align		4
.L_47:
        /*0028*/ 	.byte	0x04, 0x17
        /*002a*/ 	.short	(.L_49 - .L_48)
.L_48:
        /*002c*/ 	.word	0x00000000
        /*0030*/ 	.short	0x0003
        /*0032*/ 	.short	0x0018
        /*0034*/ 	.byte	0x00, 0xf0, 0x11, 0x00


	//----- nvinfo : EIATTR_KPARAM_INFO
	.align		4
.L_49:
        /*0038*/ 	.byte	0x04, 0x17
        /*003a*/ 	.short	(.L_51 - .L_50)
.L_50:
        /*003c*/ 	.word	0x00000000
        /*0040*/ 	.short	0x0002
        /*0042*/ 	.short	0x0010
        /*0044*/ 	.byte	0x00, 0xf5, 0x21, 0x00


	//----- nvinfo : EIATTR_KPARAM_INFO
	.align		4
.L_51:
        /*0048*/ 	.byte	0x04, 0x17
        /*004a*/ 	.short	(.L_53 - .L_52)
.L_52:
        /*004c*/ 	.word	0x00000000
        /*0050*/ 	.short	0x0001
        /*0052*/ 	.short	0x0008
        /*0054*/ 	.byte	0x00, 0xf5, 0x21, 0x00


	//----- nvinfo : EIATTR_KPARAM_INFO
	.align		4
.L_53:
        /*0058*/ 	.byte	0x04, 0x17
        /*005a*/ 	.short	(.L_55 - .L_54)
.L_54:
        /*005c*/ 	.word	0x00000000
        /*0060*/ 	.short	0x0000
        /*0062*/ 	.short	0x0000
        /*0064*/ 	.byte	0x00, 0xf5, 0x21, 0x00


	//----- nvinfo : EIATTR_SPARSE_MMA_MASK
	.align		4
.L_55:
        /*0068*/ 	.byte	0x03, 0x50
        /*006a*/ 	.short	0x0000


	//----- nvinfo : EIATTR_MAXREG_COUNT
	.align		4
        /*006c*/ 	.byte	0x03, 0x1b
        /*006e*/ 	.short	0x00ff


	//----- nvinfo : EIATTR_MERCURY_ISA_VERSION
	.align		4
        /*0070*/ 	.byte	0x03, 0x5f
        /*0072*/ 	.short	0x0101


	//----- nvinfo : EIATTR_VRC_CTA_INIT_COUNT
	.align		4
        /*0074*/ 	.byte	0x02, 0x4a
	.zero		1
	.zero		1


	//----- nvinfo : EIATTR_EXIT_INSTR_OFFSETS
	.align		4
        /*0078*/ 	.byte	0x04, 0x1c
        /*007a*/ 	.short	(.L_57 - .L_56)


	//   ....[0]....
.L_56:
        /*007c*/ 	.word	0x00000080


	//   ....[1]....
        /*0080*/ 	.word	0x00000480


	//----- nvinfo : EIATTR_CRS_STACK_SIZE
	.align		4
.L_57:
        /*0084*/ 	.byte	0x04, 0x1e
        /*0086*/ 	.short	(.L_59 - .L_58)
.L_58:
        /*0088*/ 	.word	0x00000000


	//----- nvinfo : EIATTR_CBANK_PARAM_SIZE
	.align		4
.L_59:
        /*008c*/ 	.byte	0x03, 0x19
        /*008e*/ 	.short	0x0024


	//----- nvinfo : EIATTR_PARAM_CBANK
	.align		4
        /*0090*/ 	.byte	0x04, 0x0a
        /*0092*/ 	.short	(.L_61 - .L_60)
	.align		4
.L_60:
        /*0094*/ 	.word	index@(.nv.constant0._ZN17fastertransformer21add_bias_add_posembedIfEEvPT_PKS1_S4_iii)
        /*0098*/ 	.short	0x0380
        /*009a*/ 	.short	0x0024


	//----- nvinfo : EIATTR_SW_WAR
	.align		4
.L_61:
        /*009c*/ 	.byte	0x04, 0x36
        /*009e*/ 	.short	(.L_63 - .L_62)
.L_62:
        /*00a0*/ 	.word	0x00000008
.L_63:


//--------------------- .nv.info._ZN17fastertransformer10slice_copyIfEEvPKT_PS1_iiii --------------------------
	.section	.nv.info._ZN17fastertransformer10slice_copyIfEEvPKT_PS1_iiii,"",@"SHT_CUDA_INFO"
	.sectionflags	@""
	.align	4


	//----- nvinfo : EIATTR_CUDA_API_VERSION
	.align		4
        /*0000*/ 	.byte	0x04, 0x37
        /*0002*/ 	.short	(.L_65 - .L_64)
.L_64:
        /*0004*/ 	.word	0x00000082


	//----- nvinfo : EIATTR_KPARAM_INFO
	.align		4
.L_65:
        /*0008*/ 	.byte	0x04, 0x17
        /*000a*/ 	.short	(.L_67 - .L_66)
.L_66:
        /*000c*/ 	.word	0x00000000
        /*0010*/ 	.short	0x0005
        /*0012*/ 	.short	0x001c
        /*0014*/ 	.byte	0x00, 0xf0, 0x11, 0x00


	//----- nvinfo : EIATTR_KPARAM_INFO
	.align		4
.L_67:
        /*0018*/ 	.byte	0x04, 0x17
        /*001a*/ 	.short	(.L_69 - .L_68)
.L_68:
        /*001c*/ 	.word	0x00000000
        /*0020*/ 	.short	0x0004
        /*0022*/ 	.short	0x0018
        /*0024*/ 	.byte	0x00, 0xf0, 0x11, 0x00


	//----- nvinfo : EIATTR_KPARAM_INFO
	.align		4
.L_69:
        /*0028*/ 	.byte	0x04, 0x17
        /*002a*/ 	.short	(.L_71 - .L_70)
.L_70:
        /*002c*/ 	.word	0x00000000
        /*0030*/ 	.short	0x0003
        /*0032*/ 	.short	0x0014
        /*0034*/ 	.byte	0x00, 0xf0, 0x11, 0x00


	//----- nvinfo : EIATTR_KPARAM_INFO
	.align		4
.L_71:
        /*0038*/ 	.byte	0x04, 0x17
        /*003a*/ 	.short	(.L_73 - .L_72)
.L_72:
        /*003c*/ 	.word	0x00000000
        /*0040*/ 	.short	0x0002
        /*0042*/ 	.short	0x0010
        /*0044*/ 	.byte	0x00, 0xf0, 0x11, 0x00


	//----- nvinfo : EIATTR_KPARAM_INFO
	.align		4
.L_73:
        /*0048*/ 	.byte	0x04, 0x17
        /*004a*/ 	.short	(.L_75 - .L_74)
.L_74:
        /*004c*/ 	.word	0x00000000
        /*0050*/ 	.short	0x0001
        /*0052*/ 	.short	0x0008
        /*0054*/ 	.byte	0x00, 0xf5, 0x21, 0x00


	//----- nvinfo : EIATTR_KPARAM_INFO
	.align		4
.L_75:
        /*0058*/ 	.byte	0x04, 0x17
        /*005a*/ 	.short	(.L_77 - .L_76)
.L_76:
        /*005c*/ 	.word	0x00000000
        /*0060*/ 	.short	0x0000
        /*0062*/ 	.short	0x0000
        /*0064*/ 	.byte	0x00, 0xf5, 0x21, 0x00


	//----- nvinfo : EIATTR_SPARSE_MMA_MASK
	.align		4
.L_77:
        /*0068*/ 	.byte	0x03, 0x50
        /*006a*/ 	.short	0x0000


	//----- nvinfo : EIATTR_MAXREG_COUNT
	.align		4
        /*006c*/ 	.byte	0x03, 0x1b
        /*006e*/ 	.short	0x00ff


	//----- nvinfo : EIATTR_MERCURY_ISA_VERSION
	.align		4
        /*0070*/ 	.byte	0x03, 0x5f
        /*0072*/ 	.short	0x0101


	//----- nvinfo : EIATTR_VRC_CTA_INIT_COUNT
	.align		4
        /*0074*/ 	.byte	0x02, 0x4a
	.zero		1
	.zero		1


	//----- nvinfo : EIATTR_EXIT_INSTR_OFFSETS
	.align		4
        /*0078*/ 	.byte	0x04, 0x1c
        /*007a*/ 	.short	(.L_79 - .L_78)


	//   ....[0]....
.L_78:
        /*007c*/ 	.word	0x00000080


	//   ....[1]....
        /*0080*/ 	.word	0x000002d0


	//----- nvinfo : EIATTR_CBANK_PARAM_SIZE
	.align		4
.L_79:
        /*0084*/ 	.byte	0x03, 0x19
        /*0086*/ 	.short	0x0020


	//----- nvinfo : EIATTR_PARAM_CBANK
	.align		4
        /*0088*/ 	.byte	0x04, 0x0a
        /*008a*/ 	.short	(.L_81 - .L_80)
	.align		4
.L_80:
        /*008c*/ 	.word	index@(.nv.constant0._ZN17fastertransformer10slice_copyIfEEvPKT_PS1_iiii)
        /*0090*/ 	.short	0x0380
        /*0092*/ 	.short	0x0020


	//----- nvinfo : EIATTR_SW_WAR
	.align		4
.L_81:
        /*0094*/ 	.byte	0x04, 0x36
        /*0096*/ 	.short	(.L_83 - .L_82)
.L_82:
        /*0098*/ 	.word	0x00000008
.L_83:


//--------------------- .nv.info._ZN17fastertransformer37add_bias_concat_clstoken_add_posembedIfEEvPKT_PS1_S3_S3_S3_iiib --------------------------
	.section	.nv.info._ZN17fastertransformer37add_bias_concat_clstoken_add_posembedIfEEvPKT_PS1_S3_S3_S3_iiib,"",@"SHT_CUDA_INFO"
	.sectionflags	@""
	.align	4


	//----- nvinfo : EIATTR_CUDA_API_VERSION
	.align		4
        /*0000*/ 	.byte	0x04, 0x37
        /*0002*/ 	.short	(.L_85 - .L_84)
.L_84:
        /*0004*/ 	.word	0x00000082


	//----- nvinfo : EIATTR_KPARAM_INFO
	.align		4
.L_85:
        /*0008*/ 	.byte	0x04, 0x17
        /*000a*/ 	.short	(.L_87 - .L_86)
.L_86:
        /*000c*/ 	.word	0x00000000
        /*0010*/ 	.short	0x0008
        /*0012*/ 	.short	0x0034
        /*0014*/ 	.byte	0x00, 0xf0, 0x05, 0x00


	//----- nvinfo : EIATTR_KPARAM_INFO
	.align		4
.L_87:
        /*0018*/ 	.byte	0x04, 0x17
        /*001a*/ 	.short	(.L_89 - .L_88)
.L_88:
        /*001c*/ 	.word	0x00000000
        /*0020*/ 	.short	0x0007
        /*0022*/ 	.short	0x0030
        /*0024*/ 	.byte	0x00, 0xf0, 0x11, 0x00


	//----- nvinfo : EIATTR_KPARAM_INFO
	.align		4
.L_89:
        /*0028*/ 	.byte	0x04, 0x17
        /*002a*/ 	.short	(.L_91 - .L_90)
.L_90:
        /*002c*/ 	.word	0x00000000
        /*0030*/ 	.short	0x0006
        /*0032*/ 	.short	0x002c
        /*0034*/ 	.byte	0x00, 0xf0, 0x11, 0x00


	//----- nvinfo : EIATTR_KPARAM_INFO
	.align		4
.L_91:
        /*0038*/ 	.byte	0x04, 0x17
        /*003a*/ 	.short	(.L_93 - .L_92)
.L_92:
        /*003c*/ 	.word	0x00000000
        /*0040*/ 	.short	0x0005
        /*0042*/ 	.short	0x0028
        /*0044*/ 	.byte	0x00, 0xf0, 0x11, 0x00


	//----- nvinfo : EIATTR_KPARAM_INFO
	.align		4
.L_93:
        /*0048*/ 	.byte	0x04, 0x17
        /*004a*/ 	.short	(.L_95 - .L_94)
.L_94:
        /*004c*/ 	.word	0x00000000
        /*0050*/ 	.short	0x0004
        /*0052*/ 	.short	0x0020
        /*0054*/ 	.byte	0x00, 0xf5, 0x21, 0x00


	//----- nvinfo : EIATTR_KPARAM_INFO
	.align		4
.L_95:
        /*0058*/ 	.byte	0x04, 0x17
        /*005a*/ 	.short	(.L_97 - .L_96)
.L_96:
        /*005c*/ 	.word	0x00000000
        /*0060*/ 	.short	0x0003
        /*0062*/ 	.short	0x0018
        /*0064*/ 	.byte	0x00, 0xf5, 0x21, 0x00


	//----- nvinfo : EIATTR_KPARAM_INFO
	.align		4
.L_97:
        /*0068*/ 	.byte	0x04, 0x17
        /*006a*/ 	.short	(.L_99 - .L_98)
.L_98:
        /*006c*/ 	.word	0x00000000
        /*0070*/ 	.short	0x0002
        /*0072*/ 	.short	0x0010
        /*0074*/ 	.byte	0x00, 0xf5, 0x21, 0x00


	//----- nvinfo : EIATTR_KPARAM_INFO
	.align		4
.L_99:
        /*0078*/ 	.byte	0x04, 0x17
        /*007a*/ 	.short	(.L_101 - .L_100)
.L_100:
        /*007c*/ 	.word	0x00000000
        /*0080*/ 	.short	0x0001
        /*0082*/ 	.short	0x0008
        /*0084*/ 	.byte	0x00, 0xf5, 0x21, 0x00


	//----- nvinfo : EIATTR_KPARAM_INFO
	.align		4
.L_101:
        /*0088*/ 	.byte	0x04, 0x17
        /*008a*/ 	.short	(.L_103 - .L_102)
.L_102:
        /*008c*/ 	.word	0x00000000
        /*0090*/ 	.short	0x0000
        /*0092*/ 	.short	0x0000
        /*0094*/ 	.byte	0x00, 0xf5, 0x21, 0x00


	//----- nvinfo : EIATTR_SPARSE_MMA_MASK
	.align		4
.L_103:
        /*0098*/ 	.byte	0x03, 0x50
        /*009a*/ 	.short	0x0000


	//----- nvinfo : EIATTR_MAXREG_COUNT
	.align		4
        /*009c*/ 	.byte	0x03, 0x1b
        /*009e*/ 	.short	0x00ff


	//----- nvinfo : EIATTR_MERCURY_ISA_VERSION
	.align		4
        /*00a0*/ 	.byte	0x03, 0x5f
        /*00a2*/ 	.short	0x0101


	//----- nvinfo : EIATTR_VRC_CTA_INIT_COUNT
	.align		4
        /*00a4*/ 	.byte	0x02, 0x4a
	.zero		1
	.zero		1


	//----- nvinfo : EIATTR_EXIT_INSTR_OFFSETS
	.align		4
        /*00a8*/ 	.byte	0x04, 0x1c
        /*00aa*/ 	.short	(.L_105 - .L_104)


	//   ....[0]....
.L_104:
        /*00ac*/ 	.word	0x00000080


	//   ....[1]....
        /*00b0*/ 	.word	0x00000640


	//----- nvinfo : EIATTR_CRS_STACK_SIZE
	.align		4
.L_105:
        /*00b4*/ 	.byte	0x04, 0x1e
        /*00b6*/ 	.short	(.L_107 - .L_106)
.L_106:
        /*00b8*/ 	.word	0x00000000


	//----- nvinfo : EIATTR_CBANK_PARAM_SIZE
	.align		4
.L_107:
        /*00bc*/ 	.byte	0x03, 0x19
        /*00be*/ 	.short	0x0035


	//----- nvinfo : EIATTR_PARAM_CBANK
	.align		4
        /*00c0*/ 	.byte	0x04, 0x0a
        /*00c2*/ 	.short	(.L_109 - .L_108)
	.align		4
.L_108:
        /*00c4*/ 	.word	index@(.nv.constant0._ZN17fastertransformer37add_bias_concat_clstoken_add_posembedIfEEvPKT_PS1_S3_S3_S3_iiib)
        /*00c8*/ 	.short	0x0380
        /*00ca*/ 	.short	0x0035


	//----- nvinfo : EIATTR_SW_WAR
	.align		4
.L_109:
        /*00cc*/ 	.byte	0x04, 0x36
        /*00ce*/ 	.short	(.L_111 - .L_110)
.L_110:
        /*00d0*/ 	.word	0x00000008
.L_111:


//--------------------- .nv.info._ZN17fastertransformer21add_bias_add_posembedI6__halfEEvPT_PKS2_S5_iii --------------------------
	.section	.nv.info._ZN17fastertransformer21add_bias_add_posembedI6__halfEEvPT_PKS2_S5_iii,"",@"SHT_CUDA_INFO"
	.sectionflags	@""
	.align	4


	//----- nvinfo : EIATTR_CUDA_API_VERSION
	.align		4
        /*0000*/ 	.byte	0x04, 0x37
        /*0002*/ 	.short	(.L_113 - .L_112)
.L_112:
        /*0004*/ 	.word	0x00000082


	//----- nvinfo : EIATTR_KPARAM_INFO
	.align		4
.L_113:
        /*0008*/ 	.byte	0x04, 0x17
        /*000a*/ 	.short	(.L_115 - .L_114)
.L_114:
        /*000c*/ 	.word	0x00000000
        /*0010*/ 	.short	0x0005
        /*0012*/ 	.short	0x0020
        /*0014*/ 	.byte	0x00, 0xf0, 0x11, 0x00


	//----- nvinfo : EIATTR_KPARAM_INFO
	.align		4
.L_115:
        /*0018*/ 	.byte	0x04, 0x17
        /*001a*/ 	.short	(.L_117 - .L_116)
.L_116:
        /*001c*/ 	.word	0x00000000
        /*0020*/ 	.short	0x0004
        /*0022*/ 	.short	0x001c
        /*0024*/ 	.byte	0x00, 0xf0, 0x11, 0x00


	//----- nvinfo : EIATTR_KPARAM_INFO
	.align		4
.L_117:
        /*0028*/ 	.byte	0x04, 0x17
        /*002a*/ 	.short	(.L_119 - .L_118)
.L_118:
        /*002c*/ 	.word	0x00000000
        /*0030*/ 	.short	0x0003
        /*0032*/ 	.short	0x0018
        /*0034*/ 	.byte	0x00, 0xf0, 0x11, 0x00


	//----- nvinfo : EIATTR_KPARAM_INFO
	.align		4
.L_119:
        /*0038*/ 	.byte	0x04, 0x17
        /*003a*/ 	.short	(.L_121 - .L_120)
.L_120:
        /*003c*/ 	.word	0x00000000
        /*0040*/ 	.short	0x0002
        /*0042*/ 	.short	0x0010
        /*0044*/ 	.byte	0x00, 0xf5, 0x21, 0x00


	//----- nvinfo : EIATTR_KPARAM_INFO
	.align		4
.L_121:
        /*0048*/ 	.byte	0x04, 0x17
        /*004a*/ 	.short	(.L_123 - .L_122)
.L_122:
        /*004c*/ 	.word	0x00000000
        /*0050*/ 	.short	0x0001
        /*0052*/ 	.short	0x0008
        /*0054*/ 	.byte	0x00, 0xf5, 0x21, 0x00


	//----- nvinfo : EIATTR_KPARAM_INFO
	.align		4
.L_123:
        /*0058*/ 	.byte	0x04, 0x17
        /*005a*/ 	.short	(.L_125 - .L_124)
.L_124:
        /*005c*/ 	.word	0x00000000
        /*0060*/ 	.short	0x0000
        /*0062*/ 	.short	0x0000
        /*0064*/ 	.byte	0x00, 0xf5, 0x21, 0x00


	//----- nvinfo : EIATTR_SPARSE_MMA_MASK
	.align		4
.L_125:
        /*0068*/ 	.byte	0x03, 0x50
        /*006a*/ 	.short	0x0000


	//----- nvinfo : EIATTR_MAXREG_COUNT
	.align		4
        /*006c*/ 	.byte	0x03, 0x1b
        /*006e*/ 	.short	0x00ff


	//----- nvinfo : EIATTR_MERCURY_ISA_VERSION
	.align		4
        /*0070*/ 	.byte	0x03, 0x5f
        /*0072*/ 	.short	0x0101


	//----- nvinfo : EIATTR_VRC_CTA_INIT_COUNT
	.align		4
        /*0074*/ 	.byte	0x02, 0x4a
	.zero		1
	.zero		1


	//----- nvinfo : EIATTR_EXIT_INSTR_OFFSETS
	.align		4
        /*0078*/ 	.byte	0x04, 0x1c
        /*007a*/ 	.short	(.L_127 - .L_126)


	//   ....[0]....
.L_126:
        /*007c*/ 	.word	0x00000080


	//   ....[1]....
        /*0080*/ 	.word	0x00000480


	//----- nvinfo : EIATTR_CRS_STACK_SIZE
	.align		4
.L_127:
        /*0084*/ 	.byte	0x04, 0x1e
        /*0086*/ 	.short	(.L_129 - .L_128)
.L_128:
        /*0088*/ 	.word	0x00000000


	//----- nvinfo : EIATTR_CBANK_PARAM_SIZE
	.align		4
.L_129:
        /*008c*/ 	.byte	0x03, 0x19
        /*008e*/ 	.short	0x0024


	//----- nvinfo : EIATTR_PARAM_CBANK
	.align		4
        /*0090*/ 	.byte	0x04, 0x0a
        /*0092*/ 	.short	(.L_131 - .L_130)
	.align		4
.L_130:
        /*0094*/ 	.word	index@(.nv.constant0._ZN17fastertransformer21add_bias_add_posembedI6__halfEEvPT_PKS2_S5_iii)
        /*0098*/ 	.short	0x0380
        /*009a*/ 	.short	0x0024


	//----- nvinfo : EIATTR_SW_WAR
	.align		4
.L_131:
        /*009c*/ 	.byte	0x04, 0x36
        /*009e*/ 	.short	(.L_133 - .L_132)
.L_132:
        /*00a0*/ 	.word	0x00000008
.L_133:


//--------------------- .nv.info._ZN17fastertransformer10slice_copyI6__halfEEvPKT_PS2_iiii --------------------------
	.section	.nv.info._ZN17fastertransformer10slice_copyI6__halfEEvPKT_PS2_iiii,"",@"SHT_CUDA_INFO"
	.sectionflags	@""
	.align	4


	//----- nvinfo : EIATTR_CUDA_API_VERSION
	.align		4
        /*0000*/ 	.byte	0x04, 0x37
        /*0002*/ 	.short	(.L_135 - .L_134)
.L_134:
        /*0004*/ 	.word	0x00000082


	//----- nvinfo : EIATTR_KPARAM_INFO
	.align		4
.L_135:
        /*0008*/ 	.byte	0x04, 0x17
        /*000a*/ 	.short	(.L_137 - .L_136)
.L_136:
        /*000c*/ 	.word	0x00000000
        /*0010*/ 	.short	0x0005
        /*0012*/ 	.short	0x001c
        /*0014*/ 	.byte	0x00, 0xf0, 0x11, 0x00


	//----- nvinfo : EIATTR_KPARAM_INFO
	.align		4
.L_137:
        /*0018*/ 	.byte	0x04, 0x17
        /*001a*/ 	.short	(.L_139 - .L_138)
.L_138:
        /*001c*/ 	.word	0x00000000
        /*0020*/ 	.short	0x0004
        /*0022*/ 	.short	0x0018
        /*0024*/ 	.byte	0x00, 0xf0, 0x11, 0x00


	//----- nvinfo : EIATTR_KPARAM_INFO
	.align		4
.L_139:
        /*0028*/ 	.byte	0x04, 0x17
        /*002a*/ 	.short	(.L_141 - .L_140)
.L_140:
        /*002c*/ 	.word	0x00000000
        /*0030*/ 	.short	0x0003
        /*0032*/ 	.short	0x0014
        /*0034*/ 	.byte	0x00, 0xf0, 0x11, 0x00


	//----- nvinfo : EIATTR_KPARAM_INFO
	.align		4
.L_141:
        /*0038*/ 	.byte	0x04, 0x17
        /*003a*/ 	.short	(.L_143 - .L_142)
.L_142:
        /*003c*/ 	.word	0x00000000
        /*0040*/ 	.short	0x0002
        /*0042*/ 	.short	0x0010
        /*0044*/ 	.byte	0x00, 0xf0, 0x11, 0x00


	//----- nvinfo : EIATTR_KPARAM_INFO
	.align		4
.L_143:
        /*0048*/ 	.byte	0x04, 0x17
        /*004a*/ 	.short	(.L_145 - .L_144)
.L_144:
        /*004c*/ 	.word	0x00000000
        /*0050*/ 	.short	0x0001
        /*0052*/ 	.short	0x0008
        /*0054*/ 	.byte	0x00, 0xf5, 0x21, 0x00


	//----- nvinfo : EIATTR_KPARAM_INFO
	.align		4
.L_145:
        /*0058*/ 	.byte	0x04, 0x17
        /*005a*/ 	.short	(.L_147 - .L_146)
.L_146:
        /*005c*/ 	.word	0x00000000
        /*0060*/ 	.short	0x0000
        /*0062*/ 	.short	0x0000
        /*0064*/ 	.byte	0x00, 0xf5, 0x21, 0x00


	//----- nvinfo : EIATTR_SPARSE_MMA_MASK
	.align		4
.L_147:
        /*0068*/ 	.byte	0x03, 0x50
        /*006a*/ 	.short	0x0000


	//----- nvinfo : EIATTR_MAXREG_COUNT
	.align		4
        /*006c*/ 	.byte	0x03, 0x1b
        /*006e*/ 	.short	0x00ff


	//----- nvinfo : EIATTR_MERCURY_ISA_VERSION
	.align		4
        /*0070*/ 	.byte	0x03, 0x5f
        /*0072*/ 	.short	0x0101


	//----- nvinfo : EIATTR_VRC_CTA_INIT_COUNT
	.align		4
        /*0074*/ 	.byte	0x02, 0x4a
	.zero		1
	.zero		1


	//----- nvinfo : EIATTR_EXIT_INSTR_OFFSETS
	.align		4
        /*0078*/ 	.byte	0x04, 0x1c
        /*007a*/ 	.short	(.L_149 - .L_148)


	//   ....[0]....
.L_148:
        /*007c*/ 	.word	0x00000080


	//   ....[1]....
        /*0080*/ 	.word	0x000002d0


	//----- nvinfo : EIATTR_CBANK_PARAM_SIZE
	.align		4
.L_149:
        /*0084*/ 	.byte	0x03, 0x19
        /*0086*/ 	.short	0x0020


	//----- nvinfo : EIATTR_PARAM_CBANK
	.align		4
        /*0088*/ 	.byte	0x04, 0x0a
        /*008a*/ 	.short	(.L_151 - .L_150)
	.align		4
.L_150:
        /*008c*/ 	.word	index@(.nv.constant0._ZN17fastertransformer10slice_copyI6__halfEEvPKT_PS2_iiii)
        /*0090*/ 	.short	0x0380
        /*0092*/ 	.short	0x0020


	//----- nvinfo : EIATTR_SW_WAR
	.align		4
.L_151:
        /*0094*/ 	.byte	0x04, 0x36
        /*0096*/ 	.short	(.L_153 - .L_152)
.L_152:
        /*0098*/ 	.word	0x00000008
.L_153:


//--------------------- .nv.info._ZN17fastertransformer37add_bias_concat_clstoken_add_posembedI6__halfEEvPKT_PS2_S4_S4_S4_iiib --------------------------
	.section	.nv.info._ZN17fastertransformer37add_bias_concat_clstoken_add_posembedI6__halfEEvPKT_PS2_S4_S4_S4_iiib,"",@"SHT_CUDA_INFO"
	.sectionflags	@""
	.align	4


	//----- nvinfo : EIATTR_CUDA_API_VERSION
	.align		4
        /*0000*/ 	.byte	0x04, 0x37
        /*0002*/ 	.short	(.L_155 - .L_154)
.L_154:
        /*0004*/ 	.word	0x00000082


	//----- nvinfo : EIATTR_KPARAM_INFO
	.align		4
.L_155:
        /*0008*/ 	.byte	0x04, 0x17
        /*000a*/ 	.short	(.L_157 - .L_156)
.L_156:
        /*000c*/ 	.word	0x00000000
        /*0010*/ 	.short	0x0008
        /*0012*/ 	.short	0x0034
        /*0014*/ 	.byte	0x00, 0xf0, 0x05, 0x00


	//----- nvinfo : EIATTR_KPARAM_INFO
	.align		4
.L_157:
        /*0018*/ 	.byte	0x04, 0x17
        /*001a*/ 	.short	(.L_159 - .L_158)
.L_158:
        /*001c*/ 	.word	0x00000000
        /*0020*/ 	.short	0x0007
        /*0022*/ 	.short	0x0030
        /*0024*/ 	.byte	0x00, 0xf0, 0x11, 0x00


	//----- nvinfo : EIATTR_KPARAM_INFO
	.align		4
.L_159:
        /*0028*/ 	.byte	0x04, 0x17
        /*002a*/ 	.short	(.L_161 - .L_160)
.L_160:
        /*002c*/ 	.word	0x00000000
        /*0030*/ 	.short	0x0006
        /*0032*/ 	.short	0x002c
        /*0034*/ 	.byte	0x00, 0xf0, 0x11, 0x00


	//----- nvinfo : EIATTR_KPARAM_INFO
	.align		4
.L_161:
        /*0038*/ 	.byte	0x04, 0x17
        /*003a*/ 	.short	(.L_163 - .L_162)
.L_162:
        /*003c*/ 	.word	0x00000000
        /*0040*/ 	.short	0x0005
        /*0042*/ 	.short	0x0028
        /*0044*/ 	.byte	0x00, 0xf0, 0x11, 0x00


	//----- nvinfo : EIATTR_KPARAM_INFO
	.align		4
.L_163:
        /*0048*/ 	.byte	0x04, 0x17
        /*004a*/ 	.short	(.L_165 - .L_164)
.L_164:
        /*004c*/ 	.word	0x00000000
        /*0050*/ 	.short	0x0004
        /*0052*/ 	.short	0x0020
        /*0054*/ 	.byte	0x00, 0xf5, 0x21, 0x00


	//----- nvinfo : EIATTR_KPARAM_INFO
	.align		4
.L_165:
        /*0058*/ 	.byte	0x04, 0x17
        /*005a*/ 	.short	(.L_167 - .L_166)
.L_166:
        /*005c*/ 	.word	0x00000000
        /*0060*/ 	.short	0x0003
        /*0062*/ 	.short	0x0018
        /*0064*/ 	.byte	0x00, 0xf5, 0x21, 0x00


	//----- nvinfo : EIATTR_KPARAM_INFO
	.align		4
.L_167:
        /*0068*/ 	.byte	0x04, 0x17
        /*006a*/ 	.short	(.L_169 - .L_168)
.L_168:
        /*006c*/ 	.word	0x00000000
        /*0070*/ 	.short	0x0002
        /*0072*/ 	.short	0x0010
        /*0074*/ 	.byte	0x00, 0xf5, 0x21, 0x00


	//----- nvinfo : EIATTR_KPARAM_INFO
	.align		4
.L_169:
        /*0078*/ 	.byte	0x04, 0x17
        /*007a*/ 	.short	(.L_171 - .L_170)
.L_170:
        /*007c*/ 	.word	0x00000000
        /*0080*/ 	.short	0x0001
        /*0082*/ 	.short	0x0008
        /*0084*/ 	.byte	0x00, 0xf5, 0x21, 0x00


	//----- nvinfo : EIATTR_KPARAM_INFO
	.align		4
.L_171:
        /*0088*/ 	.byte	0x04, 0x17
        /*008a*/ 	.short	(.L_173 - .L_172)
.L_172:
        /*008c*/ 	.word	0x00000000
        /*0090*/ 	.short	0x0000
        /*0092*/ 	.short	0x0000
        /*0094*/ 	.byte	0x00, 0xf5, 0x21, 0x00


	//----- nvinfo : EIATTR_SPARSE_MMA_MASK
	.align		4
.L_173:
        /*0098*/ 	.byte	0x03, 0x50
        /*009a*/ 	.short	0x0000


	//----- nvinfo : EIATTR_MAXREG_COUNT
	.align		4
        /*009c*/ 	.byte	0x03, 0x1b
        /*009e*/ 	.short	0x00ff


	//----- nvinfo : EIATTR_MERCURY_ISA_VERSION
	.align		4
        /*00a0*/ 	.byte	0x03, 0x5f
        /*00a2*/ 	.short	0x0101


	//----- nvinfo : EIATTR_VRC_CTA_INIT_COUNT
	.align		4
        /*00a4*/ 	.byte	0x02, 0x4a
	.zero		1
	.zero		1


	//----- nvinfo : EIATTR_EXIT_INSTR_OFFSETS
	.align		4
        /*00a8*/ 	.byte	0x04, 0x1c
        /*00aa*/ 	.short	(.L_175 - .L_174)


	//   ....[0]....
.L_174:
        /*00ac*/ 	.word	0x00000080


	//   ....[1]....
        /*00b0*/ 	.word	0x00000640


	//----- nvinfo : EIATTR_CRS_STACK_SIZE
	.align		4
.L_175:
        /*00b4*/ 	.byte	0x04, 0x1e
        /*00b6*/ 	.short	(.L_177 - .L_176)
.L_176:
        /*00b8*/ 	.word	0x00000000


	//----- nvinfo : EIATTR_CBANK_PARAM_SIZE
	.align		4
.L_177:
        /*00bc*/ 	.byte	0x03, 0x19
        /*00be*/ 	.short	0x0035


	//----- nvinfo : EIATTR_PARAM_CBANK
	.align		4
        /*00c0*/ 	.byte	0x04, 0x0a
        /*00c2*/ 	.short	(.L_179 - .L_178)
	.align		4
.L_178:
        /*00c4*/ 	.word	index@(.nv.constant0._ZN17fastertransformer37add_bias_concat_clstoken_add_posembedI6__halfEEvPKT_PS2_S4_S4_S4_iiib)
        /*00c8*/ 	.short	0x0380
        /*00ca*/ 	.short	0x0035


	//----- nvinfo : EIATTR_SW_WAR
	.align		4
.L_179:
        /*00cc*/ 	.byte	0x04, 0x36
        /*00ce*/ 	.short	(.L_181 - .L_180)
.L_180:
        /*00d0*/ 	.word	0x00000008
.L_181:


//--------------------- .nv.info._ZN17fastertransformer14add_bias_sliceI6__halfEEvPKT_PS2_S4_iiib --------------------------
	.section	.nv.info._ZN17fastertransformer14add_bias_sliceI6__halfEEvPKT_PS2_S4_iiib,"",@"SHT_CUDA_INFO"
	.sectionflags	@""
	.align	4


	//----- nvinfo : EIATTR_CUDA_API_VERSION
	.align		4
        /*0000*/ 	.byte	0x04, 0x37
        /*0002*/ 	.short	(.L_183 - .L_182)
.L_182:
        /*0004*/ 	.word	0x00000082


	//----- nvinfo : EIATTR_KPARAM_INFO
	.align		4
.L_183:
        /*0008*/ 	.byte	0x04, 0x17
        /*000a*/ 	.short	(.L_185 - .L_184)
.L_184:
        /*000c*/ 	.word	0x00000000
        /*0010*/ 	.short	0x0006
        /*0012*/ 	.short	0x0024
        /*0014*/ 	.byte	0x00, 0xf0, 0x05, 0x00


	//----- nvinfo : EIATTR_KPARAM_INFO
	.align		4
.L_185:
        /*0018*/ 	.byte	0x04, 0x17
        /*001a*/ 	.short	(.L_187 - .L_186)
.L_186:
        /*001c*/ 	.word	0x00000000
        /*0020*/ 	.short	0x0005
        /*0022*/ 	.short	0x0020
        /*0024*/ 	.byte	0x00, 0xf0, 0x11, 0x00


	//----- nvinfo : EIATTR_KPARAM_INFO
	.align		4
.L_187:
        /*0028*/ 	.byte	0x04, 0x17
        /*002a*/ 	.short	(.L_189 - .L_188)
.L_188:
        /*002c*/ 	.word	0x00000000
        /*0030*/ 	.short	0x0004
        /*0032*/ 	.short	0x001c
        /*0034*/ 	.byte	0x00, 0xf0, 0x11, 0x00


	//----- nvinfo : EIATTR_KPARAM_INFO
	.align		4
.L_189:
        /*0038*/ 	.byte	0x04, 0x17
        /*003a*/ 	.short	(.L_191 - .L_190)
.L_190:
        /*003c*/ 	.word	0x00000000
        /*0040*/ 	.short	0x0003
        /*0042*/ 	.short	0x0018
        /*0044*/ 	.byte	0x00, 0xf0, 0x11, 0x00


	//----- nvinfo : EIATTR_KPARAM_INFO
	.align		4
.L_191:
        /*0048*/ 	.byte	0x04, 0x17
        /*004a*/ 	.short	(.L_193 - .L_192)
.L_192:
        /*004c*/ 	.word	0x00000000
        /*0050*/ 	.short	0x0002
        /*0052*/ 	.short	0x0010
        /*0054*/ 	.byte	0x00, 0xf5, 0x21, 0x00


	//----- nvinfo : EIATTR_KPARAM_INFO
	.align		4
.L_193:
        /*0058*/ 	.byte	0x04, 0x17
        /*005a*/ 	.short	(.L_195 - .L_194)
.L_194:
        /*005c*/ 	.word	0x00000000
        /*0060*/ 	.short	0x0001
        /*0062*/ 	.short	0x0008
        /*0064*/ 	.byte	0x00, 0xf5, 0x21, 0x00


	//----- nvinfo : EIATTR_KPARAM_INFO
	.align		4
.L_195:
        /*0068*/ 	.byte	0x04, 0x17
        /*006a*/ 	.short	(.L_197 - .L_196)
.L_196:
        /*006c*/ 	.word	0x00000000
        /*0070*/ 	.short	0x0000
        /*0072*/ 	.short	0x0000
        /*0074*/ 	.byte	0x00, 0xf5, 0x21, 0x00


	//----- nvinfo : EIATTR_SPARSE_MMA_MASK
	.align		4
.L_197:
        /*0078*/ 	.byte	0x03, 0x50
        /*007a*/ 	.short	0x0000


	//----- nvinfo : EIATTR_MAXREG_COUNT
	.align		4
        /*007c*/ 	.byte	0x03, 0x1b
        /*007e*/ 	.short	0x00ff


	//----- nvinfo : EIATTR_MERCURY_ISA_VERSION
	.align		4
        /*0080*/ 	.byte	0x03, 0x5f
        /*0082*/ 	.short	0x0101


	//----- nvinfo : EIATTR_VRC_CTA_INIT_COUNT
	.align		4
        /*0084*/ 	.byte	0x02, 0x4a
	.zero		1
	.zero		1


	//----- nvinfo : EIATTR_EXIT_INSTR_OFFSETS
	.align		4
        /*0088*/ 	.byte	0x04, 0x1c
        /*008a*/ 	.short	(.L_199 - .L_198)


	//   ....[0]....
.L_198:
        /*008c*/ 	.word	0x00000080


	//   ....[1]....
        /*0090*/ 	.word	0x00000500


	//----- nvinfo : EIATTR_CRS_STACK_SIZE
	.align		4
.L_199:
        /*0094*/ 	.byte	0x04, 0x1e
        /*0096*/ 	.short	(.L_201 - .L_200)
.L_200:
        /*0098*/ 	.word	0x00000000


	//----- nvinfo : EIATTR_CBANK_PARAM_SIZE
	.align		4
.L_201:
        /*009c*/ 	.byte	0x03, 0x19
        /*009e*/ 	.short	0x0025


	//----- nvinfo : EIATTR_PARAM_CBANK
	.align		4
        /*00a0*/ 	.byte	0x04, 0x0a
        /*00a2*/ 	.short	(.L_203 - .L_202)
	.align		4
.L_202:
        /*00a4*/ 	.word	index@(.nv.constant0._ZN17fastertransformer14add_bias_sliceI6__halfEEvPKT_PS2_S4_iiib)
        /*00a8*/ 	.short	0x0380
        /*00aa*/ 	.short	0x0025


	//----- nvinfo : EIATTR_SW_WAR
	.align		4
.L_203:
        /*00ac*/ 	.byte	0x04, 0x36
        /*00ae*/ 	.short	(.L_205 - .L_204)
.L_204:
        /*00b0*/ 	.word	0x00000008
.L_205:


//--------------------- .nv.callgraph             --------------------------
	.section	.nv.callgraph,"",@"SHT_CUDA_CALLGRAPH"
	.align	4
	.sectionentsize	8
	.align		4
        /*0000*/ 	.word	0x00000000
	.align		4
        /*0004*/ 	.word	0xffffffff
	.align		4
        /*0008*/ 	.word	0x00000000
	.align		4
        /*000c*/ 	.word	0xfffffffe
	.align		4
        /*0010*/ 	.word	0x00000000
	.align		4
        /*0014*/ 	.word	0xfffffffd
	.align		4
        /*0018*/ 	.word	0x00000000
	.align		4
        /*001c*/ 	.word	0xfffffffc


//--------------------- .text._ZN17fastertransformer21add_bias_add_posembedIfEEvPT_PKS1_S4_iii --------------------------
	.section	.text._ZN17fastertransformer21add_bias_add_posembedIfEEvPT_PKS1_S4_iii,"ax",@progbits
	.align	128
        .global         _ZN17fastertransformer21add_bias_add_posembedIfEEvPT_PKS1_S4_iii
        .type           _ZN17fastertransformer21add_bias_add_posembedIfEEvPT_PKS1_S4_iii,@function
        .size           _ZN17fastertransformer21add_bias_add_posembedIfEEvPT_PKS1_S4_iii,(.L_x_12 - _ZN17fastertransformer21add_bias_add_posembedIfEEvPT_PKS1_S4_iii)
        .other          _ZN17fastertransformer21add_bias_add_posembedIfEEvPT_PKS1_S4_iii,@"STO_CUDA_ENTRY STV_DEFAULT"
_ZN17fastertransformer21add_bias_add_posembedIfEEvPT_PKS1_S4_iii:
.text._ZN17fastertransformer21add_bias_add_posembedIfEEvPT_PKS1_S4_iii:
[----:B------:R-:W-:Y:S01]  /*0000*/  LDC R1, c[0x0][0x37c] ;  /* 0x0000df00ff017b82 */ /* 0x000fe20000000800 */
[----:B------:R-:W0:Y:S07]  /*0010*/  S2R R15, SR_TID.X ;  /* 0x00000000000f7919 */ /* 0x000e2e0000002100 */
[----:B------:R-:W0:Y:S08]  /*0020*/  S2UR UR4, SR_CTAID.X ;  /* 0x00000000000479c3 */ /* 0x000e300000002500 */
[----:B------:R-:W0:Y:S08]  /*0030*/  LDC R14, c[0x0][0x360] ;  /* 0x0000d800ff0e7b82 */ /* 0x000e300000000800 */
[----:B------:R-:W1:Y:S01]  /*0040*/  LDC.64 R2, c[0x0][0x398] ;  /* 0x0000e600ff027b82 */ /* 0x000e620000000a00 */
[----:B0-----:R-:W-:-:S02]  /*0050*/  IMAD R15, R14, UR4, R15 ;  /* 0x000000040e0f7c24 */ /* 0x001fc4000f8e020f */
[----:B-1----:R-:W-:-:S05]  /*0060*/  IMAD R0, R3, R2, RZ ;  /* 0x0000000203007224 */ /* 0x002fca00078e02ff */
[----:B------:R-:W-:-:S13]  /*0070*/  ISETP.GE.AND P0, PT, R15, R0, PT ;  /* 0x000000000f00720c */ /* 0x000fda0003f06270 */
[----:B------:R-:W-:Y:S05]  /*0080*/  @P0 EXIT ;  /* 0x000000000000094d */ /* 0x000fea0003800000 */
[----:B------:R-:W-:Y:S01]  /*0090*/  IABS R8, R3 ;  /* 0x0000000300087213 */ /* 0x000fe20000000000 */
[----:B------:R-:W0:Y:S01]  /*00a0*/  LDC R9, c[0x0][0x3a0] ;  /* 0x0000e800ff097b82 */ /* 0x000e220000000800 */
[----:B------:R-:W1:Y:S02]  /*00b0*/  LDCU UR5, c[0x0][0x3a0] ;  /* 0x00007400ff0577ac */ /* 0x000e640008000800 */
[----:B------:R-:W2:Y:S01]  /*00c0*/  I2F.RP R11, R8 ;  /* 0x00000008000b7306 */ /* 0x000ea20000209400 */
[----:B------:R-:W3:Y:S04]  /*00d0*/  LDCU UR4, c[0x0][0x370] ;  /* 0x00006e00ff0477ac */ /* 0x000ee80008000800 */
[----:B------:R-:W4:Y:S01]  /*00e0*/  LDC R10, c[0x0][0x39c] ;  /* 0x0000e700ff0a7b82 */ /* 0x000f220000000800 */
[----:B------:R-:W0:Y:S07]  /*00f0*/  LDCU.64 UR6, c[0x0][0x358] ;  /* 0x00006b00ff0677ac */ /* 0x000e2e0008000a00 */
[----:B------:R-:W0:Y:S01]  /*0100*/  LDC.64 R2, c[0x0][0x390] ;  /* 0x0000e400ff027b82 */ /* 0x000e220000000a00 */
[----:B--2---:R-:W2:Y:S01]  /*0110*/  MUFU.RCP R11, R11 ;  /* 0x0000000b000b7308 */ /* 0x004ea20000001000 */
[----:B-1----:R-:W-:-:S06]  /*0120*/  ISETP.NE.AND P0, PT, RZ, UR5, PT ;  /* 0x00000005ff007c0c */ /* 0x002fcc000bf05270 */
[----:B------:R-:W1:Y:S08]  /*0130*/  LDC.64 R4, c[0x0][0x380] ;  /* 0x0000e000ff047b82 */ /* 0x000e700000000a00 */
[----:B------:R-:W0:Y:S01]  /*0140*/  LDC.64 R6, c[0x0][0x388] ;  /* 0x0000e200ff067b82 */ /* 0x000e220000000a00 */
[----:B--2---:R-:W-:-:S04]  /*0150*/  IADD3 R12, PT, PT, R11, 0xffffffe, RZ ;  /* 0x0ffffffe0b0c7810 */ /* 0x004fc80007ffe0ff */
[----:B------:R2:W5:Y:S02]  /*0160*/  F2I.FTZ.U32.TRUNC.NTZ R13, R12 ;  /* 0x0000000c000d7305 */ /* 0x000564000021f000 */
[----:B--2---:R-:W-:Y:S01]  /*0170*/  IMAD.MOV.U32 R12, RZ, RZ, RZ ;  /* 0x000000ffff0c7224 */ /* 0x004fe200078e00ff */
[----:B-----5:R-:W-:-:S05]  /*0180*/  IADD3 R11, PT, PT, RZ, -R13, RZ ;  /* 0x8000000dff0b7210 */ /* 0x020fca0007ffe0ff */
[----:B------:R-:W-:-:S04]  /*0190*/  IMAD R11, R11, R8, RZ ;  /* 0x000000080b0b7224 */ /* 0x000fc800078e02ff */
[----:B------:R-:W-:Y:S01]  /*01a0*/  IMAD.HI.U32 R11, R13, R11, R12 ;  /* 0x0000000b0d0b7227 */ /* 0x000fe200078e000c */
[----:B------:R-:W-:-:S03]  /*01b0*/  LOP3.LUT R12, RZ, UR5, RZ, 0x33, !PT ;  /* 0x00000005ff0c7c12 */ /* 0x000fc6000f8e33ff */
[----:B---34-:R-:W-:-:S07]  /*01c0*/  IMAD R13, R14, UR4, RZ ;  /* 0x000000040e0d7c24 */ /* 0x018fce000f8e02ff */
.L_x_0:
[----:B0-----:R-:W-:Y:S01]  /*01d0*/  IABS R14, R9 ;  /* 0x00000009000e7213 */ /* 0x001fe20000000000 */
[----:B------:R-:W-:Y:S01]  /*01e0*/  HFMA2 R16, -RZ, RZ, 0, 0 ;  /* 0x00000000ff107431 */ /* 0x000fe200000001ff */
[----:B------:R-:W-:Y:S02]  /*01f0*/  IABS R20, R15 ;  /* 0x0000000f00147213 */ /* 0x000fe40000000000 */
[----:B--2---:R-:W0:Y:S01]  /*0200*/  I2F.RP R18, R14 ;  /* 0x0000000e00127306 */ /* 0x004e220000209400 */
[----:B------:R-:W-:-:S07]  /*0210*/  ISETP.GE.AND P3, PT, R15, RZ, PT ;  /* 0x000000ff0f00720c */ /* 0x000fce0003f66270 */
[----:B0-----:R-:W0:Y:S02]  /*0220*/  MUFU.RCP R18, R18 ;  /* 0x0000001200127308 */ /* 0x001e240000001000 */
[----:B0-----:R-:W-:Y:S02]  /*0230*/  IADD3 R17, PT, PT, R18, 0xffffffe, RZ ;  /* 0x0ffffffe12117810 */ /* 0x001fe40007ffe0ff */
[----:B------:R-:W-:-:S04]  /*0240*/  IABS R18, R10 ;  /* 0x0000000a00127213 */ /* 0x000fc80000000000 */
[----:B------:R-:W0:Y:S02]  /*0250*/  F2I.FTZ.U32.TRUNC.NTZ R17, R17 ;  /* 0x0000001100117305 */ /* 0x000e24000021f000 */
[----:B0-----:R-:W-:-:S04]  /*0260*/  IMAD.MOV R19, RZ, RZ, -R17 ;  /* 0x000000ffff137224 */ /* 0x001fc800078e0a11 */
[----:B------:R-:W-:-:S04]  /*0270*/  IMAD R19, R19, R14, RZ ;  /* 0x0000000e13137224 */ /* 0x000fc800078e02ff */
[----:B------:R-:W-:-:S04]  /*0280*/  IMAD.HI.U32 R19, R17, R19, R16 ;  /* 0x0000001311137227 */ /* 0x000fc800078e0010 */
[----:B------:R-:W-:-:S04]  /*0290*/  IMAD.HI.U32 R16, R11, R20, RZ ;  /* 0x000000140b107227 */ /* 0x000fc800078e00ff */
[----:B------:R-:W-:-:S04]  /*02a0*/  IMAD.HI.U32 R19, R19, R20, RZ ;  /* 0x0000001413137227 */ /* 0x000fc800078e00ff */
[----:B------:R-:W-:Y:S01]  /*02b0*/  IMAD.MOV R17, RZ, RZ, -R16 ;  /* 0x000000ffff117224 */ /* 0x000fe200078e0a10 */
[----:B------:R-:W-:-:S03]  /*02c0*/  IADD3 R19, PT, PT, -R19, RZ, RZ ;  /* 0x000000ff13137210 */ /* 0x000fc60007ffe1ff */
[--C-:B------:R-:W-:Y:S02]  /*02d0*/  IMAD R17, R18, R17, R20.reuse ;  /* 0x0000001112117224 */ /* 0x100fe400078e0214 */
[----:B------:R-:W-:-:S03]  /*02e0*/  IMAD R19, R14, R19, R20 ;  /* 0x000000130e137224 */ /* 0x000fc600078e0214 */
[----:B------:R-:W-:Y:S02]  /*02f0*/  ISETP.GT.U32.AND P1, PT, R8, R17, PT ;  /* 0x000000110800720c */ /* 0x000fe40003f24070 */
[----:B------:R-:W-:-:S11]  /*0300*/  ISETP.GT.U32.AND P2, PT, R14, R19, PT ;  /* 0x000000130e00720c */ /* 0x000fd60003f44070 */
[----:B------:R-:W-:Y:S01]  /*0310*/  @!P1 IMAD.IADD R17, R17, 0x1, -R18 ;  /* 0x0000000111119824 */ /* 0x000fe200078e0a12 */
[----:B------:R-:W-:Y:S02]  /*0320*/  ISETP.NE.AND P1, PT, R10, RZ, PT ;  /* 0x000000ff0a00720c */ /* 0x000fe40003f25270 */
[----:B------:R-:W-:Y:S02]  /*0330*/  @!P2 IADD3 R19, PT, PT, R19, -R14, RZ ;  /* 0x8000000e1313a210 */ /* 0x000fe40007ffe0ff */
[----:B------:R-:W-:Y:S02]  /*0340*/  ISETP.GT.U32.AND P2, PT, R8, R17, PT ;  /* 0x000000110800720c */ /* 0x000fe40003f44070 */
[----:B------:R-:W-:-:S11]  /*0350*/  ISETP.GT.U32.AND P4, PT, R14, R19, PT ;  /* 0x000000130e00720c */ /* 0x000fd60003f84070 */
[----:B------:R-:W-:Y:S02]  /*0360*/  @!P2 IMAD.IADD R17, R17, 0x1, -R18 ;  /* 0x000000011111a824 */ /* 0x000fe400078e0a12 */
[----:B------:R-:W-:Y:S02]  /*0370*/  @!P4 IADD3 R19, PT, PT, R19, -R14, RZ ;  /* 0x8000000e1313c210 */ /* 0x000fe40007ffe0ff */
[----:B------:R-:W-:Y:S01]  /*0380*/  @!P3 IMAD.MOV R17, RZ, RZ, -R17 ;  /* 0x000000ffff11b224 */ /* 0x000fe200078e0a11 */
[----:B------:R-:W-:Y:S02]  /*0390*/  @!P1 LOP3.LUT R17, RZ, R10, RZ, 0x33, !PT ;  /* 0x0000000aff119212 */ /* 0x000fe400078e33ff */
[----:B------:R-:W-:-:S03]  /*03a0*/  @!P3 IADD3 R19, PT, PT, -R19, RZ, RZ ;  /* 0x000000ff1313b210 */ /* 0x000fc60007ffe1ff */
[----:B------:R-:W-:Y:S01]  /*03b0*/  IMAD.WIDE R16, R17, 0x4, R6 ;  /* 0x0000000411107825 */ /* 0x000fe200078e0206 */
[----:B------:R-:W-:-:S03]  /*03c0*/  SEL R21, R12, R19, !P0 ;  /* 0x000000130c157207 */ /* 0x000fc60004000000 */
[----:B-1----:R-:W-:Y:S02]  /*03d0*/  IMAD.WIDE R18, R15, 0x4, R4 ;  /* 0x000000040f127825 */ /* 0x002fe400078e0204 */
[----:B------:R-:W2:Y:S02]  /*03e0*/  LDG.E.CONSTANT R16, desc[UR6][R16.64] ;  /* 0x0000000610107981 */ /* 0x000ea4000c1e9900 */
[----:B------:R-:W-:Y:S02]  /*03f0*/  IMAD.WIDE R20, R21, 0x4, R2 ;  /* 0x0000000415147825 */ /* 0x000fe400078e0202 */
[----:B------:R-:W3:Y:S04]  /*0400*/  LDG.E R23, desc[UR6][R18.64] ;  /* 0x0000000612177981 */ /* 0x000ee8000c1e1900 */
[----:B------:R-:W2:Y:S01]  /*0410*/  LDG.E.CONSTANT R21, desc[UR6][R20.64] ;  /* 0x0000000614157981 */ /* 0x000ea2000c1e9900 */
[----:B------:R-:W-:-:S05]  /*0420*/  IMAD.IADD R15, R13, 0x1, R15 ;  /* 0x000000010d0f7824 */ /* 0x000fca00078e020f */
[----:B------:R-:W-:Y:S01]  /*0430*/  ISETP.GE.AND P1, PT, R15, R0, PT ;  /* 0x000000000f00720c */ /* 0x000fe20003f26270 */
[----:B--2---:R-:W-:-:S04]  /*0440*/  FADD.FTZ R14, R16, R21 ;  /* 0x00000015100e7221 */ /* 0x004fc80000010000 */
[----:B---3--:R-:W-:-:S05]  /*0450*/  FADD.FTZ R23, R14, R23 ;  /* 0x000000170e177221 */ /* 0x008fca0000010000 */
[----:B------:R2:W-:Y:S03]  /*0460*/  STG.E desc[UR6][R18.64], R23 ;  /* 0x0000001712007986 */ /* 0x0005e6000c101906 */
[----:B------:R-:W-:Y:S05]  /*0470*/  @!P1 BRA `(.L_x_0) ;  /* 0xfffffffc00549947 */ /* 0x000fea000383ffff */
[----:B------:R-:W-:Y:S05]  /*0480*/  EXIT ;  /* 0x000000000000794d */ /* 0x000fea0003800000 */
.L_x_1:
[----:B------:R-:W-:-:S00]  /*0490*/  BRA `(.L_x_1) ;  /* 0xfffffffc00fc7947 */ /* 0x000fc0000383ffff */
[----:B------:R-:W-:-:S00]  /*04a0*/  NOP ;  /* 0x0000000000007918 */ /* 0x000fc00000000000 */
        /* <DEDUP_REMOVED lines=13> */
.L_x_12:


//--------------------- .text._ZN17fastertransformer10slice_copyIfEEvPKT_PS1_iiii --------------------------
	.section	.text._ZN17fastertransformer10slice_copyIfEEvPKT_PS1_iiii,"ax",@progbits
	.align	128
        .global         _ZN17fastertransformer10slice_copyIfEEvPKT_PS1_iiii
        .type           _ZN17fastertransformer10slice_copyIfEEvPKT_PS1_iiii,@function
        .size           _ZN17fastertransformer10slice_copyIfEEvPKT_PS1_iiii,(.L_x_13 - _ZN17fastertransformer10slice_copyIfEEvPKT_PS1_iiii)
        .other          _ZN17fastertransformer10slice_copyIfEEvPKT_PS1_iiii,@"STO_CUDA_ENTRY STV_DEFAULT"
_ZN17fastertransformer10slice_copyIfEEvPKT_PS1_iiii:
.text._ZN17fastertransformer10slice_copyIfEEvPKT_PS1_iiii:
[----:B------:R-:W-:Y:S01]  /*0000*/  LDC R1, c[0x0][0x37c] ;  /* 0x0000df00ff017b82 */ /* 0x000fe20000000800 */
[----:B------:R-:W0:Y:S07]  /*0010*/  S2R R0, SR_CTAID.X ;  /* 0x0000000000007919 */ /* 0x000e2e0000002500 */
[----:B------:R-:W1:Y:S01]  /*0020*/  LDC.64 R2, c[0x0][0x390] ;  /* 0x0000e400ff027b82 */ /* 0x000e620000000a00 */
[----:B------:R-:W0:Y:S01]  /*0030*/  LDCU UR4, c[0x0][0x360] ;  /* 0x00006c00ff0477ac */ /* 0x000e220008000800 */
[----:B------:R-:W0:Y:S02]  /*0040*/  S2R R5, SR_TID.X ;  /* 0x0000000000057919 */ /* 0x000e240000002100 */
[----:B0-----:R-:W-:-:S02]  /*0050*/  IMAD R0, R0, UR4, R5 ;  /* 0x0000000400007c24 */ /* 0x001fc4000f8e0205 */
[----:B-1----:R-:W-:-:S05]  /*0060*/  IMAD R5, R3, R2, RZ ;  /* 0x0000000203057224 */ /* 0x002fca00078e02ff */
[----:B------:R-:W-:-:S13]  /*0070*/  ISETP.GT.AND P0, PT, R0, R5, PT ;  /* 0x000000050000720c */ /* 0x000fda0003f04270 */
[----:B------:R-:W-:Y:S05]  /*0080*/  @P0 EXIT ;  /* 0x000000000000094d */ /* 0x000fea0003800000 */
[----:B------:R-:W-:Y:S01]  /*0090*/  IABS R7, R3 ;  /* 0x0000000300077213 */ /* 0x000fe20000000000 */
[----:B------:R-:W0:Y:S03]  /*00a0*/  LDCU.64 UR4, c[0x0][0x358] ;  /* 0x00006b00ff0477ac */ /* 0x000e260008000a00 */
[----:B------:R-:W1:Y:S08]  /*00b0*/  I2F.RP R2, R7 ;  /* 0x0000000700027306 */ /* 0x000e700000209400 */
[----:B-1----:R-:W1:Y:S02]  /*00c0*/  MUFU.RCP R2, R2 ;  /* 0x0000000200027308 */ /* 0x002e640000001000 */
[----:B-1----:R-:W-:-:S06]  /*00d0*/  IADD3 R4, PT, PT, R2, 0xffffffe, RZ ;  /* 0x0ffffffe02047810 */ /* 0x002fcc0007ffe0ff */
[----:B------:R1:W2:Y:S02]  /*00e0*/  F2I.FTZ.U32.TRUNC.NTZ R5, R4 ;  /* 0x0000000400057305 */ /* 0x0002a4000021f000 */
[----:B-1----:R-:W-:Y:S02]  /*00f0*/  HFMA2 R4, -RZ, RZ, 0, 0 ;  /* 0x00000000ff047431 */ /* 0x002fe400000001ff */
[----:B--2---:R-:W-:-:S04]  /*0100*/  IMAD.MOV R6, RZ, RZ, -R5 ;  /* 0x000000ffff067224 */ /* 0x004fc800078e0a05 */
[----:B------:R-:W-:Y:S01]  /*0110*/  IMAD R9, R6, R7, RZ ;  /* 0x0000000706097224 */ /* 0x000fe200078e02ff */
[----:B------:R-:W-:-:S03]  /*0120*/  IABS R6, R0 ;  /* 0x0000000000067213 */ /* 0x000fc60000000000 */
[----:B------:R-:W-:Y:S02]  /*0130*/  IMAD.HI.U32 R5, R5, R9, R4 ;  /* 0x0000000905057227 */ /* 0x000fe400078e0004 */
[----:B------:R-:W1:Y:S04]  /*0140*/  LDC.64 R8, c[0x0][0x398] ;  /* 0x0000e600ff087b82 */ /* 0x000e680000000a00 */
[----:B------:R-:W-:-:S04]  /*0150*/  IMAD.HI.U32 R5, R5, R6, RZ ;  /* 0x0000000605057227 */ /* 0x000fc800078e00ff */
[----:B------:R-:W-:-:S04]  /*0160*/  IMAD.MOV R2, RZ, RZ, -R5 ;  /* 0x000000ffff027224 */ /* 0x000fc800078e0a05 */
[----:B------:R-:W-:-:S05]  /*0170*/  IMAD R2, R7, R2, R6 ;  /* 0x0000000207027224 */ /* 0x000fca00078e0206 */
[----:B------:R-:W-:-:S13]  /*0180*/  ISETP.GT.U32.AND P2, PT, R7, R2, PT ;  /* 0x000000020700720c */ /* 0x000fda0003f44070 */
[-C--:B------:R-:W-:Y:S01]  /*0190*/  @!P2 IADD3 R2, PT, PT, R2, -R7.reuse, RZ ;  /* 0x800000070202a210 */ /* 0x080fe20007ffe0ff */
[----:B------:R-:W-:Y:S01]  /*01a0*/  @!P2 VIADD R5, R5, 0x1 ;  /* 0x000000010505a836 */ /* 0x000fe20000000000 */
[----:B------:R-:W-:Y:S02]  /*01b0*/  ISETP.NE.AND P2, PT, R3, RZ, PT ;  /* 0x000000ff0300720c */ /* 0x000fe40003f45270 */
[----:B------:R-:W-:Y:S02]  /*01c0*/  ISETP.GE.U32.AND P0, PT, R2, R7, PT ;  /* 0x000000070200720c */ /* 0x000fe40003f06070 */
[----:B------:R-:W-:-:S04]  /*01d0*/  LOP3.LUT R2, R0, R3, RZ, 0x3c, !PT ;  /* 0x0000000300027212 */ /* 0x000fc800078e3cff */
[----:B------:R-:W-:-:S07]  /*01e0*/  ISETP.GE.AND P1, PT, R2, RZ, PT ;  /* 0x000000ff0200720c */ /* 0x000fce0003f26270 */
[----:B------:R-:W-:-:S05]  /*01f0*/  @P0 IADD3 R5, PT, PT, R5, 0x1, RZ ;  /* 0x0000000105050810 */ /* 0x000fca0007ffe0ff */
[----:B------:R-:W-:Y:S02]  /*0200*/  IMAD.MOV.U32 R2, RZ, RZ, R5 ;  /* 0x000000ffff027224 */ /* 0x000fe400078e0005 */
[----:B------:R-:W2:Y:S03]  /*0210*/  LDC.64 R4, c[0x0][0x380] ;  /* 0x0000e000ff047b82 */ /* 0x000ea60000000a00 */
[----:B------:R-:W-:Y:S02]  /*0220*/  @!P1 IADD3 R2, PT, PT, -R2, RZ, RZ ;  /* 0x000000ff02029210 */ /* 0x000fe40007ffe1ff */
[----:B------:R-:W-:-:S04]  /*0230*/  @!P2 LOP3.LUT R2, RZ, R3, RZ, 0x33, !PT ;  /* 0x00000003ff02a212 */ /* 0x000fc800078e33ff */
[C---:B------:R-:W-:Y:S01]  /*0240*/  IADD3 R7, PT, PT, -R2.reuse, RZ, RZ ;  /* 0x000000ff02077210 */ /* 0x040fe20007ffe1ff */
[----:B-1----:R-:W-:-:S04]  /*0250*/  IMAD R6, R2, R8, R9 ;  /* 0x0000000802067224 */ /* 0x002fc800078e0209 */
[----:B------:R-:W-:-:S04]  /*0260*/  IMAD R2, R3, R7, R0 ;  /* 0x0000000703027224 */ /* 0x000fc800078e0200 */
[----:B------:R-:W-:-:S04]  /*0270*/  IMAD R3, R6, R3, R2 ;  /* 0x0000000306037224 */ /* 0x000fc800078e0202 */
[----:B--2---:R-:W-:Y:S02]  /*0280*/  IMAD.WIDE R2, R3, 0x4, R4 ;  /* 0x0000000403027825 */ /* 0x004fe400078e0204 */
[----:B------:R-:W1:Y:S04]  /*0290*/  LDC.64 R4, c[0x0][0x388] ;  /* 0x0000e200ff047b82 */ /* 0x000e680000000a00 */
[----:B0-----:R-:W2:Y:S01]  /*02a0*/  LDG.E.CONSTANT R3, desc[UR4][R2.64] ;  /* 0x0000000402037981 */ /* 0x001ea2000c1e9900 */
[----:B-1----:R-:W-:-:S05]  /*02b0*/  IMAD.WIDE R4, R0, 0x4, R4 ;  /* 0x0000000400047825 */ /* 0x002fca00078e0204 */
[----:B--2---:R-:W-:Y:S01]  /*02c0*/  STG.E desc[UR4][R4.64], R3 ;  /* 0x0000000304007986 */ /* 0x004fe2000c101904 */
[----:B------:R-:W-:Y:S05]  /*02d0*/  EXIT ;  /* 0x000000000000794d */ /* 0x000fea0003800000 */
.L_x_2:
        /* <DEDUP_REMOVED lines=10> */
.L_x_13:


//--------------------- .text._ZN17fastertransformer37add_bias_concat_clstoken_add_posembedIfEEvPKT_PS1_S3_S3_S3_iiib --------------------------
	.section	.text._ZN17fastertransformer37add_bias_concat_clstoken_add_posembedIfEEvPKT_PS1_S3_S3_S3_iiib,"ax",@progbits
	.align	128
        .global         _ZN17fastertransformer37add_bias_concat_clstoken_add_posembedIfEEvPKT_PS1_S3_S3_S3_iiib
        .type           _ZN17fastertransformer37add_bias_concat_clstoken_add_posembedIfEEvPKT_PS1_S3_S3_S3_iiib,@function
        .size           _ZN17fastertransformer37add_bias_concat_clstoken_add_posembedIfEEvPKT_PS1_S3_S3_S3_iiib,(.L_x_14 - _ZN17fastertransformer37add_bias_concat_clstoken_add_posembedIfEEvPKT_PS1_S3_S3_S3_iiib)
        .other          _ZN17fastertransformer37add_bias_concat_clstoken_add_posembedIfEEvPKT_PS1_S3_S3_S3_iiib,@"STO_CUDA_ENTRY STV_DEFAULT"
_ZN17fastertransformer37add_bias_concat_clstoken_add_posembedIfEEvPKT_PS1_S3_S3_S3_iiib:
.text._ZN17fastertransformer37add_bias_concat_clstoken_add_posembedIfEEvPKT_PS1_S3_S3_S3_iiib:
        /* <DEDUP_REMOVED lines=10> */
[----:B------:R-:W0:Y:S01]  /*00a0*/  LDCU.U8 UR5, c[0x0][0x3b4] ;  /* 0x00007680ff0577ac */ /* 0x000e220008000000 */
[----:B------:R-:W1:Y:S02]  /*00b0*/  LDC R13, c[0x0][0x3b0] ;  /* 0x0000ec00ff0d7b82 */ /* 0x000e640000000800 */
[----:B------:R-:W2:Y:S01]  /*00c0*/  I2F.RP R8, R12 ;  /* 0x0000000c00087306 */ /* 0x000ea20000209400 */
[----:B------:R-:W3:Y:S01]  /*00d0*/  LDCU UR4, c[0x0][0x3b0] ;  /* 0x00007600ff0477ac */ /* 0x000ee20008000800 */
[----:B------:R-:W4:Y:S04]  /*00e0*/  LDCU UR6, c[0x0][0x370] ;  /* 0x00006e00ff0677ac */ /* 0x000f280008000800 */
[----:B------:R-:W1:Y:S01]  /*00f0*/  LDC R14, c[0x0][0x3ac] ;  /* 0x0000eb00ff0e7b82 */ /* 0x000e620000000800 */
[----:B------:R-:W1:Y:S07]  /*0100*/  LDCU.64 UR8, c[0x0][0x358] ;  /* 0x00006b00ff0877ac */ /* 0x000e6e0008000a00 */
[----:B------:R-:W1:Y:S01]  /*0110*/  LDC.64 R2, c[0x0][0x388] ;  /* 0x0000e200ff027b82 */ /* 0x000e620000000a00 */
[----:B--2---:R-:W2:Y:S01]  /*0120*/  MUFU.RCP R8, R8 ;  /* 0x0000000800087308 */ /* 0x004ea20000001000 */
[----:B0-----:R-:W-:-:S02]  /*0130*/  UPRMT UR5, UR5, 0x8880, URZ ;  /* 0x0000888005057896 */ /* 0x001fc400080000ff */
[----:B---3--:R-:W-:Y:S02]  /*0140*/  UIADD3 UR4, UPT, UPT, UR4, -0x1, URZ ;  /* 0xffffffff04047890 */ /* 0x008fe4000fffe0ff */
[----:B------:R-:W-:Y:S02]  /*0150*/  UISETP.NE.AND UP0, UPT, UR5, URZ, UPT ;  /* 0x000000ff0500728c */ /* 0x000fe4000bf05270 */
[----:B------:R-:W0:Y:S01]  /*0160*/  LDC.64 R4, c[0x0][0x3a0] ;  /* 0x0000e800ff047b82 */ /* 0x000e220000000a00 */
[----:B----4-:R-:W-:Y:S01]  /*0170*/  IMAD R16, R16, UR6, RZ ;  /* 0x0000000610107c24 */ /* 0x010fe2000f8e02ff */
[----:B------:R-:W-:Y:S01]  /*0180*/  ISETP.NE.AND P0, PT, RZ, UR5, PT ;  /* 0x00000005ff007c0c */ /* 0x000fe2000bf05270 */
[----:B------:R-:W-:Y:S01]  /*0190*/  USEL UR5, UR4, URZ, !UP0 ;  /* 0x000000ff04057287 */ /* 0x000fe2000c000000 */
[----:B--2---:R-:W-:-:S04]  /*01a0*/  IADD3 R6, PT, PT, R8, 0xffffffe, RZ ;  /* 0x0ffffffe08067810 */ /* 0x004fc80007ffe0ff */
[----:B------:R2:W3:Y:S02]  /*01b0*/  F2I.FTZ.U32.TRUNC.NTZ R7, R6 ;  /* 0x0000000600077305 */ /* 0x0004e4000021f000 */
[----:B--2---:R-:W-:Y:S02]  /*01c0*/  HFMA2 R6, -RZ, RZ, 0, 0 ;  /* 0x00000000ff067431 */ /* 0x004fe400000001ff */
[----:B---3--:R-:W-:-:S04]  /*01d0*/  IMAD.MOV R15, RZ, RZ, -R7 ;  /* 0x000000ffff0f7224 */ /* 0x008fc800078e0a07 */
[----:B------:R-:W-:-:S04]  /*01e0*/  IMAD R15, R15, R12, RZ ;  /* 0x0000000c0f0f7224 */ /* 0x000fc800078e02ff */
[----:B------:R-:W-:-:S07]  /*01f0*/  IMAD.HI.U32 R15, R7, R15, R6 ;  /* 0x0000000f070f7227 */ /* 0x000fce00078e0006 */
.L_x_3:
[----:B-1----:R-:W-:Y:S02]  /*0200*/  IABS R8, R13 ;  /* 0x0000000d00087213 */ /* 0x002fe40000000000 */
[----:B------:R-:W-:Y:S02]  /*0210*/  IABS R6, R17 ;  /* 0x0000001100067213 */ /* 0x000fe40000000000 */
[----:B------:R-:W1:Y:S01]  /*0220*/  I2F.RP R9, R8 ;  /* 0x0000000800097306 */ /* 0x000e620000209400 */
[----:B------:R-:W-:Y:S02]  /*0230*/  IABS R10, R14 ;  /* 0x0000000e000a7213 */ /* 0x000fe40000000000 */
[----:B------:R-:W-:-:S04]  /*0240*/  IMAD.HI.U32 R18, R15, R6, RZ ;  /* 0x000000060f127227 */ /* 0x000fc800078e00ff */
[----:B------:R-:W-:-:S04]  /*0250*/  IMAD.MOV R7, RZ, RZ, -R18 ;  /* 0x000000ffff077224 */ /* 0x000fc800078e0a12 */
[----:B------:R-:W-:Y:S01]  /*0260*/  IMAD R7, R10, R7, R6 ;  /* 0x000000070a077224 */ /* 0x000fe200078e0206 */
[----:B------:R-:W-:Y:S01]  /*0270*/  LOP3.LUT R6, R17, R14, RZ, 0x3c, !PT ;  /* 0x0000000e11067212 */ /* 0x000fe200078e3cff */
[----:B-1----:R-:W1:Y:S03]  /*0280*/  MUFU.RCP R9, R9 ;  /* 0x0000000900097308 */ /* 0x002e660000001000 */
[----:B------:R-:W-:Y:S02]  /*0290*/  ISETP.GT.U32.AND P3, PT, R12, R7, PT ;  /* 0x000000070c00720c */ /* 0x000fe40003f64070 */
[----:B------:R-:W-:Y:S02]  /*02a0*/  ISETP.GE.AND P2, PT, R6, RZ, PT ;  /* 0x000000ff0600720c */ /* 0x000fe40003f46270 */
[----:B------:R-:W-:-:S09]  /*02b0*/  MOV R6, RZ ;  /* 0x000000ff00067202 */ /* 0x000fd20000000f00 */
[----:B------:R-:W-:Y:S02]  /*02c0*/  @!P3 IADD3 R7, PT, PT, R7, -R10, RZ ;  /* 0x8000000a0707b210 */ /* 0x000fe40007ffe0ff */
[----:B------:R-:W-:Y:S01]  /*02d0*/  @!P3 IADD3 R18, PT, PT, R18, 0x1, RZ ;  /* 0x000000011212b810 */ /* 0x000fe20007ffe0ff */
[----:B-1----:R-:W-:Y:S01]  /*02e0*/  VIADD R10, R9, 0xffffffe ;  /* 0x0ffffffe090a7836 */ /* 0x002fe20000000000 */
[----:B------:R-:W-:Y:S02]  /*02f0*/  ISETP.GE.U32.AND P1, PT, R7, R12, PT ;  /* 0x0000000c0700720c */ /* 0x000fe40003f26070 */
[----:B------:R-:W-:Y:S01]  /*0300*/  ISETP.NE.AND P3, PT, R14, RZ, PT ;  /* 0x000000ff0e00720c */ /* 0x000fe20003f65270 */
[----:B------:R-:W1:Y:S10]  /*0310*/  F2I.FTZ.U32.TRUNC.NTZ R7, R10 ;  /* 0x0000000a00077305 */ /* 0x000e74000021f000 */
[----:B------:R-:W-:-:S04]  /*0320*/  @P1 VIADD R18, R18, 0x1 ;  /* 0x0000000112121836 */ /* 0x000fc80000000000 */
[----:B------:R-:W-:Y:S01]  /*0330*/  @!P2 IMAD.MOV R18, RZ, RZ, -R18 ;  /* 0x000000ffff12a224 */ /* 0x000fe200078e0a12 */
[----:B-1----:R-:W-:Y:S02]  /*0340*/  IADD3 R9, PT, PT, RZ, -R7, RZ ;  /* 0x80000007ff097210 */ /* 0x002fe40007ffe0ff */
[----:B------:R-:W-:-:S03]  /*0350*/  @!P3 LOP3.LUT R18, RZ, R14, RZ, 0x33, !PT ;  /* 0x0000000eff12b212 */ /* 0x000fc600078e33ff */
[----:B------:R-:W-:Y:S01]  /*0360*/  IMAD R9, R9, R8, RZ ;  /* 0x0000000809097224 */ /* 0x000fe200078e02ff */
[----:B------:R-:W-:Y:S02]  /*0370*/  IABS R10, R18 ;  /* 0x00000012000a7213 */ /* 0x000fe40000000000 */
[----:B------:R-:W-:Y:S01]  /*0380*/  IADD3 R21, PT, PT, -R18, RZ, RZ ;  /* 0x000000ff12157210 */ /* 0x000fe20007ffe1ff */
[----:B------:R-:W-:-:S04]  /*0390*/  IMAD.HI.U32 R6, R7, R9, R6 ;  /* 0x0000000907067227 */ /* 0x000fc800078e0006 */
[----:B------:R-:W-:Y:S02]  /*03a0*/  IMAD.MOV.U32 R7, RZ, RZ, R10 ;  /* 0x000000ffff077224 */ /* 0x000fe400078e000a */
[----:B------:R-:W-:Y:S02]  /*03b0*/  IMAD R21, R14, R21, R17 ;  /* 0x000000150e157224 */ /* 0x000fe400078e0211 */
[----:B------:R-:W-:-:S05]  /*03c0*/  IMAD.HI.U32 R6, R6, R7, RZ ;  /* 0x0000000706067227 */ /* 0x000fca00078e00ff */
[----:B------:R-:W-:-:S05]  /*03d0*/  IADD3 R9, PT, PT, -R6, RZ, RZ ;  /* 0x000000ff06097210 */ /* 0x000fca0007ffe1ff */
[----:B------:R-:W-:-:S05]  /*03e0*/  IMAD R7, R8, R9, R7 ;  /* 0x0000000908077224 */ /* 0x000fca00078e0207 */
[----:B------:R-:W-:-:S13]  /*03f0*/  ISETP.GT.U32.AND P3, PT, R8, R7, PT ;  /* 0x000000070800720c */ /* 0x000fda0003f64070 */
[----:B------:R-:W-:Y:S01]  /*0400*/  @!P3 IMAD.IADD R7, R7, 0x1, -R8 ;  /* 0x000000010707b824 */ /* 0x000fe200078e0a08 */
[----:B------:R-:W-:Y:S02]  /*0410*/  @!P3 IADD3 R6, PT, PT, R6, 0x1, RZ ;  /* 0x000000010606b810 */ /* 0x000fe40007ffe0ff */
[----:B------:R-:W-:Y:S02]  /*0420*/  ISETP.NE.AND P3, PT, R13, RZ, PT ;  /* 0x000000ff0d00720c */ /* 0x000fe40003f65270 */
[----:B------:R-:W-:Y:S02]  /*0430*/  ISETP.GE.U32.AND P1, PT, R7, R8, PT ;  /* 0x000000080700720c */ /* 0x000fe40003f26070 */
[----:B------:R-:W-:-:S04]  /*0440*/  LOP3.LUT R7, R18, R13, RZ, 0x3c, !PT ;  /* 0x0000000d12077212 */ /* 0x000fc800078e3cff */
[----:B------:R-:W-:-:S07]  /*0450*/  ISETP.GE.AND P2, PT, R7, RZ, PT ;  /* 0x000000ff0700720c */ /* 0x000fce0003f46270 */
[----:B------:R-:W-:-:S05]  /*0460*/  @P1 VIADD R6, R6, 0x1 ;  /* 0x0000000106061836 */ /* 0x000fca0000000000 */
[----:B------:R-:W-:-:S05]  /*0470*/  MOV R19, R6 ;  /* 0x0000000600137202 */ /* 0x000fca0000000f00 */
[----:B------:R-:W-:Y:S01]  /*0480*/  @!P2 IMAD.MOV R19, RZ, RZ, -R19 ;  /* 0x000000ffff13a224 */ /* 0x000fe200078e0a13 */
[----:B------:R-:W-:-:S04]  /*0490*/  @!P3 LOP3.LUT R19, RZ, R13, RZ, 0x33, !PT ;  /* 0x0000000dff13b212 */ /* 0x000fc800078e33ff */
[----:B------:R-:W-:-:S05]  /*04a0*/  IADD3 R20, PT, PT, -R19, RZ, RZ ;  /* 0x000000ff13147210 */ /* 0x000fca0007ffe1ff */
[----:B------:R-:W-:-:S04]  /*04b0*/  IMAD R20, R13, R20, R18 ;  /* 0x000000140d147224 */ /* 0x000fc800078e0212 */
[C---:B------:R-:W-:Y:S01]  /*04c0*/  VIADD R18, R20.reuse, 0xffffffff ;  /* 0xffffffff14127836 */ /* 0x040fe20000000000 */
[C---:B------:R-:W-:Y:S01]  /*04d0*/  ISETP.NE.AND P1, PT, R20.reuse, UR5, PT ;  /* 0x0000000514007c0c */ /* 0x040fe2000bf25270 */
[C---:B------:R-:W-:Y:S01]  /*04e0*/  IMAD R23, R20.reuse, R14, R21 ;  /* 0x0000000e14177224 */ /* 0x040fe200078e0215 */
[----:B------:R-:W-:-:S05]  /*04f0*/  @!P0 IADD3 R18, PT, PT, R20, RZ, RZ ;  /* 0x000000ff14128210 */ /* 0x000fca0007ffe0ff */
[----:B------:R-:W-:Y:S02]  /*0500*/  IMAD R20, R19, UR4, R18 ;  /* 0x0000000413147c24 */ /* 0x000fe4000f8e0212 */
[----:B0-----:R-:W-:-:S04]  /*0510*/  IMAD.WIDE R18, R23, 0x4, R4 ;  /* 0x0000000417127825 */ /* 0x001fc800078e0204 */
[----:B------:R-:W0:Y:S01]  /*0520*/  @P1 LDC.64 R10, c[0x0][0x380] ;  /* 0x0000e000ff0a1b82 */ /* 0x000e220000000a00 */
[----:B------:R-:W-:Y:S01]  /*0530*/  @P1 IMAD R23, R20, R14, R21 ;  /* 0x0000000e14171224 */ /* 0x000fe200078e0215 */
[----:B------:R-:W2:Y:S06]  /*0540*/  LDG.E.CONSTANT R18, desc[UR8][R18.64] ;  /* 0x0000000812127981 */ /* 0x000eac000c1e9900 */
[----:B------:R-:W1:Y:S08]  /*0550*/  @P1 LDC.64 R6, c[0x0][0x390] ;  /* 0x0000e400ff061b82 */ /* 0x000e700000000a00 */
[----:B------:R-:W3:Y:S01]  /*0560*/  @!P1 LDC.64 R8, c[0x0][0x398] ;  /* 0x0000e600ff089b82 */ /* 0x000ee20000000a00 */
[----:B0-----:R-:W-:-:S06]  /*0570*/  @P1 IMAD.WIDE R10, R23, 0x4, R10 ;  /* 0x00000004170a1825 */ /* 0x001fcc00078e020a */
[----:B------:R-:W4:Y:S01]  /*0580*/  @P1 LDG.E.CONSTANT R10, desc[UR8][R10.64] ;  /* 0x000000080a0a1981 */ /* 0x000f22000c1e9900 */
[----:B-1----:R-:W-:-:S06]  /*0590*/  @P1 IMAD.WIDE R6, R21, 0x4, R6 ;  /* 0x0000000415061825 */ /* 0x002fcc00078e0206 */
[----:B------:R-:W4:Y:S01]  /*05a0*/  @P1 LDG.E.CONSTANT R7, desc[UR8][R6.64] ;  /* 0x0000000806071981 */ /* 0x000f22000c1e9900 */
[----:B---3--:R-:W-:-:S05]  /*05b0*/  @!P1 IMAD.WIDE R8, R21, 0x4, R8 ;  /* 0x0000000415089825 */ /* 0x008fca00078e0208 */
[----:B------:R-:W2:Y:S01]  /*05c0*/  @!P1 LDG.E.CONSTANT R22, desc[UR8][R8.64] ;  /* 0x0000000808169981 */ /* 0x000ea2000c1e9900 */
[----:B------:R-:W-:Y:S01]  /*05d0*/  IMAD.WIDE R20, R17, 0x4, R2 ;  /* 0x0000000411147825 */ /* 0x000fe200078e0202 */
[----:B------:R-:W-:-:S03]  /*05e0*/  IADD3 R17, PT, PT, R16, R17, RZ ;  /* 0x0000001110117210 */ /* 0x000fc60007ffe0ff */
[----:B----4-:R-:W-:-:S04]  /*05f0*/  @P1 FADD.FTZ R22, R10, R7 ;  /* 0x000000070a161221 */ /* 0x010fc80000010000 */
[----:B--2---:R-:W-:-:S05]  /*0600*/  FADD.FTZ R19, R18, R22 ;  /* 0x0000001612137221 */ /* 0x004fca0000010000 */
[----:B------:R2:W-:Y:S01]  /*0610*/  STG.E desc[UR8][R20.64], R19 ;  /* 0x0000001314007986 */ /* 0x0005e2000c101908 */
[----:B------:R-:W-:-:S13]  /*0620*/  ISETP.GE.AND P1, PT, R17, R0, PT ;  /* 0x000000001100720c */ /* 0x000fda0003f26270 */
[----:B--2---:R-:W-:Y:S05]  /*0630*/  @!P1 BRA `(.L_x_3) ;  /* 0xfffffff800f09947 */ /* 0x004fea000383ffff */
[----:B------:R-:W-:Y:S05]  /*0640*/  EXIT ;  /* 0x000000000000794d */ /* 0x000fea0003800000 */
.L_x_4:
        /* <DEDUP_REMOVED lines=11> */
.L_x_14:


//--------------------- .text._ZN17fastertransformer21add_bias_add_posembedI6__halfEEvPT_PKS2_S5_iii --------------------------
	.section	.text._ZN17fastertransformer21add_bias_add_posembedI6__halfEEvPT_PKS2_S5_iii,"ax",@progbits
	.align	128
        .global         _ZN17fastertransformer21add_bias_add_posembedI6__halfEEvPT_PKS2_S5_iii
        .type           _ZN17fastertransformer21add_bias_add_posembedI6__halfEEvPT_PKS2_S5_iii,@function
        .size           _ZN17fastertransformer21add_bias_add_posembedI6__halfEEvPT_PKS2_S5_iii,(.L_x_15 - _ZN17fastertransformer21add_bias_add_posembedI6__halfEEvPT_PKS2_S5_iii)
        .other          _ZN17fastertransformer21add_bias_add_posembedI6__halfEEvPT_PKS2_S5_iii,@"STO_CUDA_ENTRY STV_DEFAULT"
_ZN17fastertransformer21add_bias_add_posembedI6__halfEEvPT_PKS2_S5_iii:
.text._ZN17fastertransformer21add_bias_add_posembedI6__halfEEvPT_PKS2_S5_iii:
        /* <DEDUP_REMOVED lines=29> */
.L_x_5:
        /* <DEDUP_REMOVED lines=39> */
[----:B--2---:R-:W-:-:S04]  /*0440*/  HADD2 R21, R16, R21 ;  /* 0x0000001510157230 */ /* 0x004fc80000000000 */
[----:B---3--:R-:W-:-:S05]  /*0450*/  HFMA2 R23, R14, 1, 1, R21 ;  /* 0x3c003c000e177831 */ /* 0x008fca0000000015 */
[----:B------:R2:W-:Y:S03]  /*0460*/  STG.E desc[UR6][R18.64], R23 ;  /* 0x0000001712007986 */ /* 0x0005e6000c101906 */
[----:B------:R-:W-:Y:S05]  /*0470*/  @!P1 BRA `(.L_x_5) ;  /* 0xfffffffc00549947 */ /* 0x000fea000383ffff */
[----:B------:R-:W-:Y:S05]  /*0480*/  EXIT ;  /* 0x000000000000794d */ /* 0x000fea0003800000 */
.L_x_6:
        /* <DEDUP_REMOVED lines=15> */
.L_x_15:


//--------------------- .text._ZN17fastertransformer10slice_copyI6__halfEEvPKT_PS2_iiii --------------------------
	.section	.text._ZN17fastertransformer10slice_copyI6__halfEEvPKT_PS2_iiii,"ax",@progbits
	.align	128
        .global         _ZN17fastertransformer10slice_copyI6__halfEEvPKT_PS2_iiii
        .type           _ZN17fastertransformer10slice_copyI6__halfEEvPKT_PS2_iiii,@function
        .size           _ZN17fastertransformer10slice_copyI6__halfEEvPKT_PS2_iiii,(.L_x_16 - _ZN17fastertransformer10slice_copyI6__halfEEvPKT_PS2_iiii)
        .other          _ZN17fastertransformer10slice_copyI6__halfEEvPKT_PS2_iiii,@"STO_CUDA_ENTRY STV_DEFAULT"
_ZN17fastertransformer10slice_copyI6__halfEEvPKT_PS2_iiii:
.text._ZN17fastertransformer10slice_copyI6__halfEEvPKT_PS2_iiii:
        /* <DEDUP_REMOVED lines=46> */
.L_x_7:
        /* <DEDUP_REMOVED lines=10> */
.L_x_16:


//--------------------- .text._ZN17fastertransformer37add_bias_concat_clstoken_add_posembedI6__halfEEvPKT_PS2_S4_S4_S4_iiib --------------------------
	.section	.text._ZN17fastertransformer37add_bias_concat_clstoken_add_posembedI6__halfEEvPKT_PS2_S4_S4_S4_iiib,"ax",@progbits
	.align	128
        .global         _ZN17fastertransformer37add_bias_concat_clstoken_add_posembedI6__halfEEvPKT_PS2_S4_S4_S4_iiib
        .type           _ZN17fastertransformer37add_bias_concat_clstoken_add_posembedI6__halfEEvPKT_PS2_S4_S4_S4_iiib,@function
        .size           _ZN17fastertransformer37add_bias_concat_clstoken_add_posembedI6__halfEEvPKT_PS2_S4_S4_S4_iiib,(.L_x_17 - _ZN17fastertransformer37add_bias_concat_clstoken_add_posembedI6__halfEEvPKT_PS2_S4_S4_S4_iiib)
        .other          _ZN17fastertransformer37add_bias_concat_clstoken_add_posembedI6__halfEEvPKT_PS2_S4_S4_S4_iiib,@"STO_CUDA_ENTRY STV_DEFAULT"
_ZN17fastertransformer37add_bias_concat_clstoken_add_posembedI6__halfEEvPKT_PS2_S4_S4_S4_iiib:
.text._ZN17fastertransformer37add_bias_concat_clstoken_add_posembedI6__halfEEvPKT_PS2_S4_S4_S4_iiib:
        /* <DEDUP_REMOVED lines=32> */
.L_x_8:
        /* <DEDUP_REMOVED lines=10> */
[----:B------:R-:W-:-:S11]  /*02a0*/  ISETP.GE.AND P2, PT, R6, RZ, PT ;  /* 0x000000ff0600720c */ /* 0x000fd60003f46270 */
        /* <DEDUP_REMOVED lines=11> */
[----:B------:R-:W-:Y:S01]  /*0360*/  MOV R6, RZ ;  /* 0x000000ff00067202 */ /* 0x000fe20000000f00 */
[----:B--2---:R-:W-:Y:S01]  /*0370*/  IMAD.MOV R21, RZ, RZ, -R8 ;  /* 0x000000ffff157224 */ /* 0x004fe200078e0a08 */
[----:B------:R-:W-:-:S03]  /*0380*/  IABS R10, R8 ;  /* 0x00000008000a7213 */ /* 0x000fc60000000000 */
[----:B------:R-:W-:-:S04]  /*0390*/  IMAD.HI.U32 R6, R7, R13, R6 ;  /* 0x0000000d07067227 */ /* 0x000fc800078e0006 */
[----:B------:R-:W-:Y:S02]  /*03a0*/  IMAD R21, R16, R21, R19 ;  /* 0x0000001510157224 */ /* 0x000fe400078e0213 */
[----:B------:R-:W-:-:S04]  /*03b0*/  IMAD.HI.U32 R6, R6, R10, RZ ;  /* 0x0000000a06067227 */ /* 0x000fc800078e00ff */
[----:B------:R-:W-:-:S04]  /*03c0*/  IMAD.MOV R7, RZ, RZ, -R6 ;  /* 0x000000ffff077224 */ /* 0x000fc800078e0a06 */
[----:B------:R-:W-:Y:S01]  /*03d0*/  IMAD R10, R9, R7, R10 ;  /* 0x00000007090a7224 */ /* 0x000fe200078e020a */
[----:B------:R-:W-:-:S04]  /*03e0*/  LOP3.LUT R7, R8, R15, RZ, 0x3c, !PT ;  /* 0x0000000f08077212 */ /* 0x000fc800078e3cff */
[----:B------:R-:W-:Y:S02]  /*03f0*/  ISETP.GT.U32.AND P3, PT, R9, R10, PT ;  /* 0x0000000a0900720c */ /* 0x000fe40003f64070 */
[----:B------:R-:W-:-:S11]  /*0400*/  ISETP.GE.AND P2, PT, R7, RZ, PT ;  /* 0x000000ff0700720c */ /* 0x000fd60003f46270 */
[-C--:B------:R-:W-:Y:S01]  /*0410*/  @!P3 IADD3 R10, PT, PT, R10, -R9.reuse, RZ ;  /* 0x800000090a0ab210 */ /* 0x080fe20007ffe0ff */
[----:B------:R-:W-:Y:S01]  /*0420*/  @!P3 VIADD R6, R6, 0x1 ;  /* 0x000000010606b836 */ /* 0x000fe20000000000 */
[----:B------:R-:W-:Y:S02]  /*0430*/  ISETP.NE.AND P3, PT, R15, RZ, PT ;  /* 0x000000ff0f00720c */ /* 0x000fe40003f65270 */
[----:B------:R-:W-:-:S13]  /*0440*/  ISETP.GE.U32.AND P1, PT, R10, R9, PT ;  /* 0x000000090a00720c */ /* 0x000fda0003f26070 */
[----:B------:R-:W-:-:S04]  /*0450*/  @P1 IADD3 R6, PT, PT, R6, 0x1, RZ ;  /* 0x0000000106061810 */ /* 0x000fc80007ffe0ff */
[----:B------:R-:W-:-:S05]  /*0460*/  MOV R9, R6 ;  /* 0x0000000600097202 */ /* 0x000fca0000000f00 */
[----:B------:R-:W-:Y:S01]  /*0470*/  @!P2 IMAD.MOV R9, RZ, RZ, -R9 ;  /* 0x000000ffff09a224 */ /* 0x000fe200078e0a09 */
[----:B------:R-:W-:-:S04]  /*0480*/  @!P3 LOP3.LUT R9, RZ, R15, RZ, 0x33, !PT ;  /* 0x0000000fff09b212 */ /* 0x000fc800078e33ff */
[----:B------:R-:W-:-:S05]  /*0490*/  IADD3 R20, PT, PT, -R9, RZ, RZ ;  /* 0x000000ff09147210 */ /* 0x000fca0007ffe1ff */
[----:B------:R-:W-:-:S05]  /*04a0*/  IMAD R20, R15, R20, R8 ;  /* 0x000000140f147224 */ /* 0x000fca00078e0208 */
[C---:B------:R-:W-:Y:S02]  /*04b0*/  ISETP.NE.AND P1, PT, R20.reuse, UR5, PT ;  /* 0x0000000514007c0c */ /* 0x040fe4000bf25270 */
[C---:B------:R-:W-:Y:S02]  /*04c0*/  IADD3 R22, PT, PT, R20.reuse, -0x1, RZ ;  /* 0xffffffff14167810 */ /* 0x040fe40007ffe0ff */
[----:B------:R-:W-:-:S05]  /*04d0*/  @!P0 IADD3 R22, PT, PT, R20, RZ, RZ ;  /* 0x000000ff14168210 */ /* 0x000fca0007ffe0ff */
[----:B------:R-:W-:Y:S02]  /*04e0*/  IMAD R22, R9, UR4, R22 ;  /* 0x0000000409167c24 */ /* 0x000fe4000f8e0216 */
[-CC-:B------:R-:W-:Y:S02]  /*04f0*/  IMAD R9, R20, R16.reuse, R21.reuse ;  /* 0x0000001014097224 */ /* 0x180fe400078e0215 */
[----:B------:R-:W1:Y:S01]  /*0500*/  @P1 LDC.64 R10, c[0x0][0x380] ;  /* 0x0000e000ff0a1b82 */ /* 0x000e620000000a00 */
[----:B------:R-:W-:Y:S02]  /*0510*/  @P1 IMAD R23, R22, R16, R21 ;  /* 0x0000001016171224 */ /* 0x000fe400078e0215 */
[----:B0-----:R-:W-:-:S05]  /*0520*/  IMAD.WIDE R8, R9, 0x4, R2 ;  /* 0x0000000409087825 */ /* 0x001fca00078e0202 */
[----:B------:R-:W0:Y:S01]  /*0530*/  @P1 LDC.64 R6, c[0x0][0x390] ;  /* 0x0000e400ff061b82 */ /* 0x000e220000000a00 */
[----:B------:R-:W2:Y:S07]  /*0540*/  LDG.E.CONSTANT R9, desc[UR8][R8.64] ;  /* 0x0000000808097981 */ /* 0x000eae000c1e9900 */
[----:B------:R-:W3:Y:S01]  /*0550*/  @!P1 LDC.64 R12, c[0x0][0x398] ;  /* 0x0000e600ff0c9b82 */ /* 0x000ee20000000a00 */
[----:B-1----:R-:W-:-:S06]  /*0560*/  @P1 IMAD.WIDE R10, R23, 0x4, R10 ;  /* 0x00000004170a1825 */ /* 0x002fcc00078e020a */
[----:B------:R-:W4:Y:S01]  /*0570*/  @P1 LDG.E.CONSTANT R10, desc[UR8][R10.64] ;  /* 0x000000080a0a1981 */ /* 0x000f22000c1e9900 */
[----:B0-----:R-:W-:-:S06]  /*0580*/  @P1 IMAD.WIDE R6, R21, 0x4, R6 ;  /* 0x0000000415061825 */ /* 0x001fcc00078e0206 */
[----:B------:R-:W4:Y:S01]  /*0590*/  @P1 LDG.E.CONSTANT R7, desc[UR8][R6.64] ;  /* 0x0000000806071981 */ /* 0x000f22000c1e9900 */
[----:B---3--:R-:W-:-:S06]  /*05a0*/  @!P1 IMAD.WIDE R12, R21, 0x4, R12 ;  /* 0x00000004150c9825 */ /* 0x008fcc00078e020c */
[----:B------:R-:W2:Y:S01]  /*05b0*/  @!P1 LDG.E.CONSTANT R12, desc[UR8][R12.64] ;  /* 0x000000080c0c9981 */ /* 0x000ea2000c1e9900 */
[----:B------:R-:W-:Y:S01]  /*05c0*/  IMAD.WIDE R20, R19, 0x4, R4 ;  /* 0x0000000413147825 */ /* 0x000fe200078e0204 */
[----:B------:R-:W-:-:S03]  /*05d0*/  IADD3 R19, PT, PT, R18, R19, RZ ;  /* 0x0000001312137210 */ /* 0x000fc60007ffe0ff */
[----:B----4-:R-:W-:Y:S02]  /*05e0*/  @P1 HADD2 R7, R10, R7 ;  /* 0x000000070a071230 */ /* 0x010fe40000000000 */
[----:B--2---:R-:W-:Y:S02]  /*05f0*/  @!P1 HFMA2 R23, R12, 1, 1, R9 ;  /* 0x3c003c000c179831 */ /* 0x004fe40000000009 */
[----:B------:R-:W-:Y:S01]  /*0600*/  @P1 HFMA2 R23, R9, 1, 1, R7 ;  /* 0x3c003c0009171831 */ /* 0x000fe20000000007 */
[----:B------:R-:W-:-:S04]  /*0610*/  ISETP.GE.AND P1, PT, R19, R0, PT ;  /* 0x000000001300720c */ /* 0x000fc80003f26270 */
[----:B------:R2:W-:Y:S09]  /*0620*/  STG.E desc[UR8][R20.64], R23 ;  /* 0x0000001714007986 */ /* 0x0005f2000c101908 */
[----:B------:R-:W-:Y:S05]  /*0630*/  @!P1 BRA `(.L_x_8) ;  /* 0xfffffff800f09947 */ /* 0x000fea000383ffff */
[----:B------:R-:W-:Y:S05]  /*0640*/  EXIT ;  /* 0x000000000000794d */ /* 0x000fea0003800000 */
.L_x_9:
        /* <DEDUP_REMOVED lines=11> */
.L_x_17:


//--------------------- .text._ZN17fastertransformer14add_bias_sliceI6__halfEEvPKT_PS2_S4_iiib --------------------------
	.section	.text._ZN17fastertransformer14add_bias_sliceI6__halfEEvPKT_PS2_S4_iiib,"ax",@progbits
	.align	128
        .global         _ZN17fastertransformer14add_bias_sliceI6__halfEEvPKT_PS2_S4_iiib
        .type           _ZN17fastertransformer14add_bias_sliceI6__halfEEvPKT_PS2_S4_iiib,@function
        .size           _ZN17fastertransformer14add_bias_sliceI6__halfEEvPKT_PS2_S4_iiib,(.L_x_18 - _ZN17fastertransformer14add_bias_sliceI6__halfEEvPKT_PS2_S4_iiib)
        .other          _ZN17fastertransformer14add_bias_sliceI6__halfEEvPKT_PS2_S4_iiib,@"STO_CUDA_ENTRY STV_DEFAULT"
_ZN17fastertransformer14add_bias_sliceI6__halfEEvPKT_PS2_S4_iiib:
.text._ZN17fastertransformer14add_bias_sliceI6__halfEEvPKT_PS2_S4_iiib:
        /* <DEDUP_REMOVED lines=15> */
[----:B------:R-:W1:Y:S08]  /*00f0*/  LDC.64 R2, c[0x0][0x380] ;  /* 0x0000e000ff027b82 */ /* 0x000e700000000a00 */
[----:B------:R-:W1:Y:S01]  /*0100*/  LDC.64 R4, c[0x0][0x390] ;  /* 0x0000e400ff047b82 */ /* 0x000e620000000a00 */
[----:B--2---:R-:W2:Y:S01]  /*0110*/  MUFU.RCP R8, R8 ;  /* 0x0000000800087308 */ /* 0x004ea20000001000 */
[----:B0-----:R-:W-:Y:S01]  /*0120*/  UPRMT UR4, UR4, 0x8880, URZ ;  /* 0x0000888004047896 */ /* 0x001fe200080000ff */
[----:B---3--:R-:W-:-:S03]  /*0130*/  IMAD R14, R9, UR6, RZ ;  /* 0x00000006090e7c24 */ /* 0x008fc6000f8e02ff */
[----:B------:R-:W-:Y:S02]  /*0140*/  UISETP.NE.AND UP0, UPT, UR4, URZ, UPT ;  /* 0x000000ff0400728c */ /* 0x000fe4000bf05270 */
[----:B------:R-:W0:Y:S01]  /*0150*/  LDC.64 R6, c[0x0][0x388] ;  /* 0x0000e200ff067b82 */ /* 0x000e220000000a00 */
[----:B----4-:R-:W-:Y:S01]  /*0160*/  IMAD R19, R19, UR5, RZ ;  /* 0x0000000513137c24 */ /* 0x010fe2000f8e02ff */
[----:B------:R-:W-:Y:S01]  /*0170*/  ISETP.NE.AND P0, PT, R14, RZ, PT ;  /* 0x000000ff0e00720c */ /* 0x000fe20003f05270 */
[----:B------:R-:W3:Y:S01]  /*0180*/  LDCU.64 UR6, c[0x0][0x358] ;  /* 0x00006b00ff0677ac */ /* 0x000ee20008000a00 */
[----:B------:R-:W-:Y:S01]  /*0190*/  LOP3.LUT R18, RZ, R14, RZ, 0x33, !PT ;  /* 0x0000000eff127212 */ /* 0x000fe200078e33ff */
[----:B------:R-:W-:Y:S01]  /*01a0*/  USEL UR4, URZ, 0x1, !UP0 ;  /* 0x00000001ff047887 */ /* 0x000fe2000c000000 */
[----:B--2---:R-:W-:-:S04]  /*01b0*/  VIADD R10, R8, 0xffffffe ;  /* 0x0ffffffe080a7836 */ /* 0x004fc80000000000 */
[----:B------:R2:W4:Y:S02]  /*01c0*/  F2I.FTZ.U32.TRUNC.NTZ R11, R10 ;  /* 0x0000000a000b7305 */ /* 0x000524000021f000 */
[----:B--2---:R-:W-:Y:S01]  /*01d0*/  IMAD.MOV.U32 R10, RZ, RZ, RZ ;  /* 0x000000ffff0a7224 */ /* 0x004fe200078e00ff */
[----:B----4-:R-:W-:-:S05]  /*01e0*/  IADD3 R15, PT, PT, RZ, -R11, RZ ;  /* 0x8000000bff0f7210 */ /* 0x010fca0007ffe0ff */
[----:B------:R-:W-:-:S04]  /*01f0*/  IMAD R15, R15, R12, RZ ;  /* 0x0000000c0f0f7224 */ /* 0x000fc800078e02ff */
[----:B---3--:R-:W-:-:S07]  /*0200*/  IMAD.HI.U32 R15, R11, R15, R10 ;  /* 0x0000000f0b0f7227 */ /* 0x008fce00078e000a */
.L_x_10:
[----:B------:R-:W-:Y:S01]  /*0210*/  IABS R20, R21 ;  /* 0x0000001500147213 */ /* 0x000fe20000000000 */
[C---:B-1----:R-:W-:Y:S01]  /*0220*/  IMAD.WIDE R16, R21.reuse, 0x4, R2 ;  /* 0x0000000415107825 */ /* 0x042fe200078e0202 */
[----:B------:R-:W-:Y:S02]  /*0230*/  IABS R10, R13 ;  /* 0x0000000d000a7213 */ /* 0x000fe40000000000 */
[----:B------:R-:W-:Y:S01]  /*0240*/  ISETP.GE.AND P3, PT, R21, RZ, PT ;  /* 0x000000ff1500720c */ /* 0x000fe20003f66270 */
[----:B--2---:R-:W-:Y:S02]  /*0250*/  IMAD.HI.U32 R8, R15, R20, RZ ;  /* 0x000000140f087227 */ /* 0x004fe400078e00ff */
[----:B------:R1:W2:Y:S03]  /*0260*/  LDG.E.CONSTANT R16, desc[UR6][R16.64] ;  /* 0x0000000610107981 */ /* 0x0002a6000c1e9900 */
[----:B------:R-:W-:-:S05]  /*0270*/  IADD3 R9, PT, PT, -R8, RZ, RZ ;  /* 0x000000ff08097210 */ /* 0x000fca0007ffe1ff */
[----:B------:R-:W-:-:S05]  /*0280*/  IMAD R9, R10, R9, R20 ;  /* 0x000000090a097224 */ /* 0x000fca00078e0214 */
[----:B------:R-:W-:-:S13]  /*0290*/  ISETP.GT.U32.AND P1, PT, R12, R9, PT ;  /* 0x000000090c00720c */ /* 0x000fda0003f24070 */
[----:B------:R-:W-:Y:S01]  /*02a0*/  @!P1 IMAD.IADD R9, R9, 0x1, -R10 ;  /* 0x0000000109099824 */ /* 0x000fe200078e0a0a */
[----:B------:R-:W-:-:S04]  /*02b0*/  ISETP.NE.AND P1, PT, R13, RZ, PT ;  /* 0x000000ff0d00720c */ /* 0x000fc80003f25270 */
[----:B------:R-:W-:-:S13]  /*02c0*/  ISETP.GT.U32.AND P2, PT, R12, R9, PT ;  /* 0x000000090c00720c */ /* 0x000fda0003f44070 */
[----:B------:R-:W-:-:S05]  /*02d0*/  @!P2 IADD3 R9, PT, PT, R9, -R10, RZ ;  /* 0x8000000a0909a210 */ /* 0x000fca0007ffe0ff */
[----:B------:R-:W-:Y:S01]  /*02e0*/  @!P3 IMAD.MOV R9, RZ, RZ, -R9 ;  /* 0x000000ffff09b224 */ /* 0x000fe200078e0a09 */
[----:B------:R-:W-:-:S05]  /*02f0*/  @!P1 LOP3.LUT R9, RZ, R13, RZ, 0x33, !PT ;  /* 0x0000000dff099212 */ /* 0x000fca00078e33ff */
[----:B------:R-:W-:-:S06]  /*0300*/  IMAD.WIDE R8, R9, 0x4, R4 ;  /* 0x0000000409087825 */ /* 0x000fcc00078e0204 */
[----:B------:R3:W2:Y:S01]  /*0310*/  LDG.E.CONSTANT R9, desc[UR6][R8.64] ;  /* 0x0000000608097981 */ /* 0x0006a2000c1e9900 */
[----:B------:R-:W-:-:S04]  /*0320*/  IABS R22, R14 ;  /* 0x0000000e00167213 */ /* 0x000fc80000000000 */
[----:B------:R-:W4:Y:S08]  /*0330*/  I2F.RP R23, R22 ;  /* 0x0000001600177306 */ /* 0x000f300000209400 */
[----:B----4-:R-:W4:Y:S02]  /*0340*/  MUFU.RCP R23, R23 ;  /* 0x0000001700177308 */ /* 0x010f240000001000 */
[----:B----4-:R-:W-:-:S06]  /*0350*/  IADD3 R10, PT, PT, R23, 0xffffffe, RZ ;  /* 0x0ffffffe170a7810 */ /* 0x010fcc0007ffe0ff */
[----:B------:R4:W5:Y:S02]  /*0360*/  F2I.FTZ.U32.TRUNC.NTZ R11, R10 ;  /* 0x0000000a000b7305 */ /* 0x000964000021f000 */
[----:B----4-:R-:W-:Y:S02]  /*0370*/  HFMA2 R10, -RZ, RZ, 0, 0 ;  /* 0x00000000ff0a7431 */ /* 0x010fe400000001ff */
[----:B-----5:R-:W-:-:S04]  /*0380*/  IMAD.MOV R25, RZ, RZ, -R11 ;  /* 0x000000ffff197224 */ /* 0x020fc800078e0a0b */
[----:B------:R-:W-:Y:S01]  /*0390*/  IMAD R25, R25, R22, RZ ;  /* 0x0000001619197224 */ /* 0x000fe200078e02ff */
[----:B-1----:R-:W-:-:S03]  /*03a0*/  IABS R17, R14 ;  /* 0x0000000e00117213 */ /* 0x002fc60000000000 */
[----:B------:R-:W-:-:S04]  /*03b0*/  IMAD.HI.U32 R11, R11, R25, R10 ;  /* 0x000000190b0b7227 */ /* 0x000fc800078e000a */
[----:B------:R-:W-:Y:S02]  /*03c0*/  IMAD.MOV R17, RZ, RZ, -R17 ;  /* 0x000000ffff117224 */ /* 0x000fe400078e0a11 */
[----:B------:R-:W-:-:S04]  /*03d0*/  IMAD.HI.U32 R11, R11, R20, RZ ;  /* 0x000000140b0b7227 */ /* 0x000fc800078e00ff */
[----:B------:R-:W-:-:S05]  /*03e0*/  IMAD R17, R11, R17, R20 ;  /* 0x000000110b117224 */ /* 0x000fca00078e0214 */
[----:B------:R-:W-:Y:S02]  /*03f0*/  ISETP.GT.U32.AND P2, PT, R22, R17, PT ;  /* 0x000000111600720c */ /* 0x000fe40003f44070 */
[----:B---3--:R-:W-:-:S11]  /*0400*/  LOP3.LUT R8, R21, R14, RZ, 0x3c, !PT ;  /* 0x0000000e15087212 */ /* 0x008fd600078e3cff */
[----:B------:R-:W-:-:S04]  /*0410*/  @!P2 IADD3 R17, PT, PT, R17, -R22, RZ ;  /* 0x800000161111a210 */ /* 0x000fc80007ffe0ff */
[----:B------:R-:W-:Y:S02]  /*0420*/  ISETP.GE.U32.AND P1, PT, R17, R22, PT ;  /* 0x000000161100720c */ /* 0x000fe40003f26070 */
[----:B------:R-:W-:Y:S01]  /*0430*/  ISETP.GE.AND P3, PT, R8, RZ, PT ;  /* 0x000000ff0800720c */ /* 0x000fe20003f66270 */
[----:B------:R-:W-:-:S10]  /*0440*/  @!P2 VIADD R11, R11, 0x1 ;  /* 0x000000010b0ba836 */ /* 0x000fd40000000000 */
[----:B------:R-:W-:-:S05]  /*0450*/  @P1 IADD3 R11, PT, PT, R11, 0x1, RZ ;  /* 0x000000010b0b1810 */ /* 0x000fca0007ffe0ff */
[----:B------:R-:W-:-:S05]  /*0460*/  @!P3 IMAD.MOV R11, RZ, RZ, -R11 ;  /* 0x000000ffff0bb224 */ /* 0x000fca00078e0a0b */
[----:B------:R-:W-:-:S04]  /*0470*/  SEL R11, R18, R11, !P0 ;  /* 0x0000000b120b7207 */ /* 0x000fc80004000000 */
[----:B------:R-:W-:-:S05]  /*0480*/  IADD3 R8, PT, PT, R11, UR4, RZ ;  /* 0x000000040b087c10 */ /* 0x000fca000fffe0ff */
[--C-:B------:R-:W-:Y:S02]  /*0490*/  IMAD R17, R8, R13, R21.reuse ;  /* 0x0000000d08117224 */ /* 0x100fe400078e0215 */
[----:B------:R-:W-:-:S05]  /*04a0*/  IMAD.IADD R21, R19, 0x1, R21 ;  /* 0x0000000113157824 */ /* 0x000fca00078e0215 */
[----:B------:R-:W-:Y:S01]  /*04b0*/  ISETP.GE.AND P1, PT, R21, R0, PT ;  /* 0x000000001500720c */ /* 0x000fe20003f26270 */
[----:B--2---:R-:W-:Y:S02]  /*04c0*/  HFMA2 R11, R16, 1, 1, R9 ;  /* 0x3c003c00100b7831 */ /* 0x004fe40000000009 */
[----:B0-----:R-:W-:-:S05]  /*04d0*/  IMAD.WIDE R8, R17, 0x4, R6 ;  /* 0x0000000411087825 */ /* 0x001fca00078e0206 */
[----:B------:R2:W-:Y:S05]  /*04e0*/  STG.E desc[UR6][R8.64], R11 ;  /* 0x0000000b08007986 */ /* 0x0005ea000c101906 */
[----:B------:R-:W-:Y:S05]  /*04f0*/  @!P1 BRA `(.L_x_10) ;  /* 0xfffffffc00449947 */ /* 0x000fea000383ffff */
[----:B------:R-:W-:Y:S05]  /*0500*/  EXIT ;  /* 0x000000000000794d */ /* 0x000fea0003800000 */
.L_x_11:
        /* <DEDUP_REMOVED lines=15> */
.L_x_18:


//--------------------- .nv.shared.reserved.0     --------------------------
	.section	.nv.shared.reserved.0,"aw",@nobits
	.weak		__nv_reservedSMEM_offset_0_alias
	.size		__nv_reservedSMEM_offset_0_alias, 0, 64
	.other		__nv_reservedSMEM_offset_0_alias,@"STO_CUDA_RESERVED_SHARED STV_DEFAULT"
__nv_reservedSMEM_offset_0_alias:
	.zero		0
	.zero		64


//--------------------- .nv.constant0._ZN17fastertransformer21add_bias_add_posembedIfEEvPT_PKS1_S4_iii --------------------------
	.section	.nv.constant0._ZN17fastertransformer21add_bias_add_posembedIfEEvPT_PKS1_S4_iii,"a",@progbits
	.sectionflags	@""
	.align	4
.nv.constant0._ZN17fastertransformer21add_bias_add_posembedIfEEvPT_PKS1_S4_iii:
	.zero		932


//--------------------- .nv.constant0._ZN17fastertransformer10slice_copyIfEEvPKT_PS1_iiii --------------------------
	.section	.nv.constant0._ZN17fastertransformer10slice_copyIfEEvPKT_PS1_iiii,"a",@progbits
	.sectionflags	@""
	.align	4
.nv.constant0._ZN17fastertransformer10slice_copyIfEEvPKT_PS1_iiii:
	.zero		928


//--------------------- .nv.constant0._ZN17fastertransformer37add_bias_concat_clstoken_add_posembedIfEEvPKT_PS1_S3_S3_S3_iiib --------------------------
	.section	.nv.constant0._ZN17fastertransformer37add_bias_concat_clstoken_add_posembedIfEEvPKT_PS1_S3_S3_S3_iiib,"a",@progbits
	.sectionflags	@""
	.align	4
.nv.constant0._ZN17fastertransformer37add_bias_concat_clstoken_add_posembedIfEEvPKT_PS1_S3_S3_S3_iiib:
	.zero		949


//--------------------- .nv.constant0._ZN17fastertransformer21add_bias_add_posembedI6__halfEEvPT_PKS2_S5_iii --------------------------
	.section	.nv.constant0._ZN17fastertransformer21add_bias_add_posembedI6__halfEEvPT_PKS2_S5_iii,"a",@progbits
	.sectionflags	@""
	.align	4
.nv.constant0._ZN17fastertransformer21add_bias_add_posembedI6__halfEEvPT_PKS2_S5_iii:
	.zero		932


//--------------------- .nv.constant0._ZN17fastertransformer10slice_copyI6__halfEEvPKT_PS2_iiii --------------------------
	.section	.nv.constant0._ZN17fastertransformer10slice_copyI6__halfEEvPKT_PS2_iiii,"a",@progbits
	.sectionflags	@""
	.align	4
.nv.constant0._ZN17fastertransformer10slice_copyI6__halfEEvPKT_PS2_iiii:
	.zero		928


//--------------------- .nv.constant0._ZN17fastertransformer37add_bias_concat_clstoken_add_posembedI6__halfEEvPKT_PS2_S4_S4_S4_iiib --------------------------
	.section	.nv.constant0._ZN17fastertransformer37add_bias_concat_clstoken_add_posembedI6__halfEEvPKT_PS2_S4_S4_S4_iiib,"a",@progbits
	.sectionflags	@""
	.align	4
.nv.constant0._ZN17fastertransformer37add_bias_concat_clstoken_add_posembedI6__halfEEvPKT_PS2_S4_S4_S4_iiib:
	.zero		949


//--------------------- .nv.constant0._ZN17fastertransformer14add_bias_sliceI6__halfEEvPKT_PS2_S4_iiib --------------------------
	.section	.nv.constant0._ZN17fastertransformer14add_bias_sliceI6__halfEEvPKT_PS2_S4_iiib,"a",@progbits
	.sectionflags	@""
	.align	4
.nv.constant0._ZN17fastertransformer14add_bias_sliceI6__halfEEvPKT_PS2_S4_iiib:
	.zero		933


//--------------------- SYMBOLS --------------------------

	.type		.nv.reservedSmem.offset0,@object
	.size		.nv.reservedSmem.offset0,0x4
